//
// Generated by NVIDIA NVVM Compiler
//
// Compiler Build ID: CL-36424714
// Cuda compilation tools, release 13.0, V13.0.88
// Based on NVVM 20.0.0
//

.version 9.0
.target sm_100
.address_size 64

	// .globl	_Z10dft_kernelPK7double2PS_i
.func  (.param .align 16 .b8 func_retval0[16]) __internal_trig_reduction_slowpathd
(
	.param .b64 __internal_trig_reduction_slowpathd_param_0
)
;
.const .align 8 .f64 d_PI;
.global .align 8 .b8 __cudart_i2opi_d[144] = {8, 93, 141, 31, 177, 95, 251, 107, 234, 146, 82, 138, 247, 57, 7, 61, 123, 241, 229, 235, 199, 186, 39, 117, 45, 234, 95, 158, 102, 63, 70, 79, 183, 9, 203, 39, 207, 126, 54, 109, 31, 109, 10, 90, 139, 17, 47, 239, 15, 152, 5, 222, 255, 151, 248, 31, 59, 40, 249, 189, 139, 95, 132, 156, 244, 57, 83, 131, 57, 214, 145, 57, 65, 126, 95, 180, 38, 112, 156, 233, 132, 68, 187, 46, 245, 53, 130, 232, 62, 167, 41, 177, 28, 235, 29, 254, 28, 146, 209, 9, 234, 46, 73, 6, 224, 210, 77, 66, 58, 110, 36, 183, 97, 197, 187, 222, 171, 99, 81, 254, 65, 144, 67, 60, 153, 149, 98, 219, 192, 221, 52, 245, 209, 87, 39, 252, 41, 21, 68, 78, 110, 131, 249, 162};
.global .align 16 .b8 __cudart_sin_cos_coeffs[128] = {70, 210, 176, 44, 241, 229, 90, 190, 146, 227, 172, 105, 227, 29, 199, 62, 161, 98, 219, 25, 160, 1, 42, 191, 24, 8, 17, 17, 17, 17, 129, 63, 84, 85, 85, 85, 85, 85, 197, 191, 0, 0, 0, 0, 0, 0, 0, 0, 0, 0, 0, 0, 0, 0, 0, 0, 100, 129, 253, 32, 131, 255, 168, 189, 40, 133, 239, 193, 167, 238, 33, 62, 217, 230, 6, 142, 79, 126, 146, 190, 233, 188, 221, 25, 160, 1, 250, 62, 71, 93, 193, 22, 108, 193, 86, 191, 81, 85, 85, 85, 85, 85, 165, 63, 0, 0, 0, 0, 0, 0, 224, 191, 0, 0, 0, 0, 0, 0, 240, 63};

.visible .entry _Z10dft_kernelPK7double2PS_i(
	.param .u64 .ptr .align 1 _Z10dft_kernelPK7double2PS_i_param_0,
	.param .u64 .ptr .align 1 _Z10dft_kernelPK7double2PS_i_param_1,
	.param .u32 _Z10dft_kernelPK7double2PS_i_param_2
)
{
	.reg .pred 	%p<12>;
	.reg .b32 	%r<34>;
	.reg .b64 	%rd<19>;
	.reg .b64 	%fd<95>;

	ld.param.u64 	%rd4, [_Z10dft_kernelPK7double2PS_i_param_0];
	ld.param.u32 	%r13, [_Z10dft_kernelPK7double2PS_i_param_2];
	mov.u32 	%r14, %ctaid.x;
	mov.u32 	%r15, %ntid.x;
	mov.u32 	%r16, %tid.x;
	mad.lo.s32 	%r1, %r14, %r15, %r16;
	setp.ge.s32 	%p1, %r1, %r13;
	@%p1 bra 	$L__BB0_14;
	ld.param.u32 	%r27, [_Z10dft_kernelPK7double2PS_i_param_2];
	setp.lt.s32 	%p2, %r27, 1;
	mov.f64 	%fd93, 0d0000000000000000;
	mov.f64 	%fd94, %fd93;
	@%p2 bra 	$L__BB0_13;
	ld.param.u32 	%r28, [_Z10dft_kernelPK7double2PS_i_param_2];
	ld.const.f64 	%fd24, [d_PI];
	mul.f64 	%fd25, %fd24, 0dC000000000000000;
	cvt.rn.f64.s32 	%fd26, %r1;
	mul.f64 	%fd1, %fd25, %fd26;
	neg.s32 	%r30, %r28;
	cvta.to.global.u64 	%rd18, %rd4;
	mov.f64 	%fd94, 0d0000000000000000;
	mov.u64 	%rd8, __cudart_sin_cos_coeffs;
	mov.f64 	%fd93, %fd94;
	mov.f64 	%fd89, %fd94;
$L__BB0_3:
	ld.param.u32 	%r29, [_Z10dft_kernelPK7double2PS_i_param_2];
	mul.f64 	%fd27, %fd1, %fd89;
	cvt.rn.f64.u32 	%fd28, %r29;
	div.rn.f64 	%fd5, %fd27, %fd28;
	abs.f64 	%fd6, %fd5;
	setp.neu.f64 	%p3, %fd6, 0d7FF0000000000000;
	@%p3 bra 	$L__BB0_5;
	mov.f64 	%fd34, 0d0000000000000000;
	mul.rn.f64 	%fd91, %fd5, %fd34;
	mov.b32 	%r32, 1;
	bra.uni 	$L__BB0_8;
$L__BB0_5:
	mul.f64 	%fd29, %fd5, 0d3FE45F306DC9C883;
	cvt.rni.s32.f64 	%r31, %fd29;
	cvt.rn.f64.s32 	%fd30, %r31;
	fma.rn.f64 	%fd31, %fd30, 0dBFF921FB54442D18, %fd5;
	fma.rn.f64 	%fd32, %fd30, 0dBC91A62633145C00, %fd31;
	fma.rn.f64 	%fd91, %fd30, 0dB97B839A252049C0, %fd32;
	setp.ltu.f64 	%p4, %fd6, 0d41E0000000000000;
	@%p4 bra 	$L__BB0_7;
	{ // callseq 0, 0
	.param .b64 param0;
	st.param.f64 	[param0], %fd5;
	.param .align 16 .b8 retval0[16];
	call.uni (retval0), 
	__internal_trig_reduction_slowpathd, 
	(
	param0
	);
	ld.param.f64 	%fd91, [retval0];
	ld.param.b32 	%r31, [retval0+8];
	} // callseq 0
$L__BB0_7:
	add.s32 	%r32, %r31, 1;
$L__BB0_8:
	setp.neu.f64 	%p5, %fd6, 0d7FF0000000000000;
	shl.b32 	%r19, %r32, 6;
	cvt.u64.u32 	%rd6, %r19;
	and.b64  	%rd7, %rd6, 64;
	add.s64 	%rd9, %rd8, %rd7;
	mul.rn.f64 	%fd35, %fd91, %fd91;
	and.b32  	%r20, %r32, 1;
	setp.eq.b32 	%p6, %r20, 1;
	selp.f64 	%fd36, 0dBDA8FF8320FD8164, 0d3DE5DB65F9785EBA, %p6;
	ld.global.nc.v2.f64 	{%fd37, %fd38}, [%rd9];
	fma.rn.f64 	%fd39, %fd36, %fd35, %fd37;
	fma.rn.f64 	%fd40, %fd39, %fd35, %fd38;
	ld.global.nc.v2.f64 	{%fd41, %fd42}, [%rd9+16];
	fma.rn.f64 	%fd43, %fd40, %fd35, %fd41;
	fma.rn.f64 	%fd44, %fd43, %fd35, %fd42;
	ld.global.nc.v2.f64 	{%fd45, %fd46}, [%rd9+32];
	fma.rn.f64 	%fd47, %fd44, %fd35, %fd45;
	fma.rn.f64 	%fd48, %fd47, %fd35, %fd46;
	fma.rn.f64 	%fd49, %fd48, %fd91, %fd91;
	fma.rn.f64 	%fd50, %fd48, %fd35, 0d3FF0000000000000;
	selp.f64 	%fd51, %fd50, %fd49, %p6;
	and.b32  	%r21, %r32, 2;
	setp.eq.s32 	%p7, %r21, 0;
	mov.f64 	%fd52, 0d0000000000000000;
	sub.f64 	%fd53, %fd52, %fd51;
	selp.f64 	%fd12, %fd51, %fd53, %p7;
	@%p5 bra 	$L__BB0_10;
	mov.f64 	%fd59, 0d0000000000000000;
	mul.rn.f64 	%fd92, %fd5, %fd59;
	mov.b32 	%r33, 0;
	bra.uni 	$L__BB0_12;
$L__BB0_10:
	mul.f64 	%fd54, %fd5, 0d3FE45F306DC9C883;
	cvt.rni.s32.f64 	%r33, %fd54;
	cvt.rn.f64.s32 	%fd55, %r33;
	fma.rn.f64 	%fd56, %fd55, 0dBFF921FB54442D18, %fd5;
	fma.rn.f64 	%fd57, %fd55, 0dBC91A62633145C00, %fd56;
	fma.rn.f64 	%fd92, %fd55, 0dB97B839A252049C0, %fd57;
	setp.ltu.f64 	%p8, %fd6, 0d41E0000000000000;
	@%p8 bra 	$L__BB0_12;
	{ // callseq 1, 0
	.param .b64 param0;
	st.param.f64 	[param0], %fd5;
	.param .align 16 .b8 retval0[16];
	call.uni (retval0), 
	__internal_trig_reduction_slowpathd, 
	(
	param0
	);
	ld.param.f64 	%fd92, [retval0];
	ld.param.b32 	%r33, [retval0+8];
	} // callseq 1
$L__BB0_12:
	shl.b32 	%r24, %r33, 6;
	cvt.u64.u32 	%rd10, %r24;
	and.b64  	%rd11, %rd10, 64;
	add.s64 	%rd13, %rd8, %rd11;
	mul.rn.f64 	%fd60, %fd92, %fd92;
	and.b32  	%r25, %r33, 1;
	setp.eq.b32 	%p9, %r25, 1;
	selp.f64 	%fd61, 0dBDA8FF8320FD8164, 0d3DE5DB65F9785EBA, %p9;
	ld.global.nc.v2.f64 	{%fd62, %fd63}, [%rd13];
	fma.rn.f64 	%fd64, %fd61, %fd60, %fd62;
	fma.rn.f64 	%fd65, %fd64, %fd60, %fd63;
	ld.global.nc.v2.f64 	{%fd66, %fd67}, [%rd13+16];
	fma.rn.f64 	%fd68, %fd65, %fd60, %fd66;
	fma.rn.f64 	%fd69, %fd68, %fd60, %fd67;
	ld.global.nc.v2.f64 	{%fd70, %fd71}, [%rd13+32];
	fma.rn.f64 	%fd72, %fd69, %fd60, %fd70;
	fma.rn.f64 	%fd73, %fd72, %fd60, %fd71;
	fma.rn.f64 	%fd74, %fd73, %fd92, %fd92;
	fma.rn.f64 	%fd75, %fd73, %fd60, 0d3FF0000000000000;
	selp.f64 	%fd76, %fd75, %fd74, %p9;
	and.b32  	%r26, %r33, 2;
	setp.eq.s32 	%p10, %r26, 0;
	mov.f64 	%fd77, 0d0000000000000000;
	sub.f64 	%fd78, %fd77, %fd76;
	selp.f64 	%fd79, %fd76, %fd78, %p10;
	ld.global.v2.f64 	{%fd80, %fd81}, [%rd18];
	mul.f64 	%fd82, %fd12, %fd80;
	mul.f64 	%fd83, %fd81, %fd79;
	sub.f64 	%fd84, %fd82, %fd83;
	mul.f64 	%fd85, %fd80, %fd79;
	fma.rn.f64 	%fd86, %fd12, %fd81, %fd85;
	add.f64 	%fd94, %fd94, %fd84;
	add.f64 	%fd93, %fd93, %fd86;
	add.f64 	%fd89, %fd89, 0d3FF0000000000000;
	add.s32 	%r30, %r30, 1;
	setp.ne.s32 	%p11, %r30, 0;
	add.s64 	%rd18, %rd18, 16;
	@%p11 bra 	$L__BB0_3;
$L__BB0_13:
	ld.param.u64 	%rd17, [_Z10dft_kernelPK7double2PS_i_param_1];
	cvta.to.global.u64 	%rd14, %rd17;
	mul.wide.s32 	%rd15, %r1, 16;
	add.s64 	%rd16, %rd14, %rd15;
	st.global.v2.f64 	[%rd16], {%fd94, %fd93};
$L__BB0_14:
	ret;

}
.func  (.param .align 16 .b8 func_retval0[16]) __internal_trig_reduction_slowpathd(
	.param .b64 __internal_trig_reduction_slowpathd_param_0
)
{
	.local .align 8 .b8 	__local_depot1[40];
	.reg .b64 	%SP;
	.reg .b64 	%SPL;
	.reg .pred 	%p<10>;
	.reg .b32 	%r<47>;
	.reg .b64 	%rd<74>;
	.reg .b64 	%fd<5>;

	mov.u64 	%SPL, __local_depot1;
	ld.param.f64 	%fd4, [__internal_trig_reduction_slowpathd_param_0];
	add.u64 	%rd1, %SPL, 0;
	{
	.reg .b32 %temp; 
	mov.b64 	{%temp, %r1}, %fd4;
	}
	shr.u32 	%r2, %r1, 20;
	and.b32  	%r3, %r2, 2047;
	setp.eq.s32 	%p1, %r3, 2047;
	mov.b32 	%r46, 0;
	@%p1 bra 	$L__BB1_9;
	add.s32 	%r20, %r3, -1024;
	mov.b64 	%rd20, %fd4;
	shl.b64 	%rd2, %rd20, 11;
	shr.u32 	%r4, %r20, 6;
	sub.s32 	%r45, 15, %r4;
	sub.s32 	%r21, 19, %r4;
	setp.lt.u32 	%p2, %r20, 128;
	selp.b32 	%r6, 18, %r21, %p2;
	setp.ge.s32 	%p3, %r45, %r6;
	mov.b64 	%rd70, 0;
	@%p3 bra 	$L__BB1_4;
	add.s32 	%r23, %r6, %r4;
	neg.s32 	%r43, %r23;
	or.b64  	%rd3, %rd2, -9223372036854775808;
	mov.b64 	%rd70, 0;
	mov.b32 	%r42, 0;
	mov.u64 	%rd25, __cudart_i2opi_d;
	mov.u32 	%r44, %r45;
$L__BB1_3:
	.pragma "nounroll";
	mul.wide.s32 	%rd22, %r42, 8;
	add.s64 	%rd23, %rd1, %rd22;
	mul.wide.s32 	%rd24, %r44, 8;
	add.s64 	%rd26, %rd25, %rd24;
	ld.global.nc.u64 	%rd27, [%rd26];
	{
	.reg .u32 %r0, %r1, %r2, %r3, %alo, %ahi, %blo, %bhi, %clo, %chi;
	mov.b64 	{%alo,%ahi}, %rd27;
	mov.b64 	{%blo,%bhi}, %rd3;
	mov.b64 	{%clo,%chi}, %rd70;
	mad.lo.cc.u32 	%r0, %alo, %blo, %clo;
	madc.hi.cc.u32 	%r1, %alo, %blo, %chi;
	madc.hi.u32 	%r2, %alo, %bhi, 0;
	mad.lo.cc.u32 	%r1, %alo, %bhi, %r1;
	madc.hi.cc.u32 	%r2, %ahi, %blo, %r2;
	madc.hi.u32 	%r3, %ahi, %bhi, 0;
	mad.lo.cc.u32 	%r1, %ahi, %blo, %r1;
	madc.lo.cc.u32 	%r2, %ahi, %bhi, %r2;
	addc.u32 	%r3, %r3, 0;
	mov.b64 	%rd28, {%r0,%r1};
	mov.b64 	%rd70, {%r2,%r3};
	}
	st.local.u64 	[%rd23], %rd28;
	add.s32 	%r44, %r44, 1;
	add.s32 	%r43, %r43, 1;
	add.s32 	%r42, %r42, 1;
	setp.ne.s32 	%p4, %r43, -15;
	mov.u32 	%r45, %r6;
	@%p4 bra 	$L__BB1_3;
$L__BB1_4:
	cvt.s64.s32 	%rd29, %r45;
	cvt.u64.u32 	%rd30, %r4;
	add.s64 	%rd31, %rd30, %rd29;
	shl.b64 	%rd32, %rd31, 3;
	add.s64 	%rd33, %rd1, %rd32;
	st.local.u64 	[%rd33+-120], %rd70;
	and.b32  	%r15, %r2, 63;
	ld.local.u64 	%rd72, [%rd1+16];
	ld.local.u64 	%rd71, [%rd1+24];
	setp.eq.s32 	%p5, %r15, 0;
	@%p5 bra 	$L__BB1_6;
	shl.b64 	%rd34, %rd71, %r15;
	shr.u64 	%rd35, %rd72, 1;
	xor.b32  	%r24, %r15, 63;
	shr.u64 	%rd36, %rd35, %r24;
	or.b64  	%rd71, %rd34, %rd36;
	ld.local.u64 	%rd37, [%rd1+8];
	shl.b64 	%rd38, %rd72, %r15;
	shr.u64 	%rd39, %rd37, 1;
	shr.u64 	%rd40, %rd39, %r24;
	or.b64  	%rd72, %rd38, %rd40;
$L__BB1_6:
	and.b32  	%r25, %r1, -2147483648;
	shr.u64 	%rd41, %rd71, 62;
	cvt.u32.u64 	%r26, %rd41;
	mov.b64 	{%r27, %r28}, %rd71;
	mov.b64 	{%r29, %r30}, %rd72;
	shf.l.wrap.b32 	%r31, %r30, %r27, 2;
	shf.l.wrap.b32 	%r32, %r27, %r28, 2;
	mov.b64 	%rd42, {%r31, %r32};
	shl.b64 	%rd43, %rd72, 2;
	shr.u64 	%rd44, %rd42, 63;
	cvt.u32.u64 	%r33, %rd44;
	add.s32 	%r34, %r33, %r26;
	setp.eq.s32 	%p6, %r25, 0;
	neg.s32 	%r35, %r34;
	selp.b32 	%r46, %r34, %r35, %p6;
	setp.gt.s64 	%p7, %rd42, -1;
	mov.b64 	%rd45, 0;
	{
	.reg .u32 %r0, %r1, %r2, %r3, %a0, %a1, %a2, %a3, %b0, %b1, %b2, %b3;
	mov.b64 	{%a0,%a1}, %rd45;
	mov.b64 	{%a2,%a3}, %rd45;
	mov.b64 	{%b0,%b1}, %rd43;
	mov.b64 	{%b2,%b3}, %rd42;
	sub.cc.u32 	%r0, %a0, %b0;
	subc.cc.u32 	%r1, %a1, %b1;
	subc.cc.u32 	%r2, %a2, %b2;
	subc.u32 	%r3, %a3, %b3;
	mov.b64 	%rd46, {%r0,%r1};
	mov.b64 	%rd47, {%r2,%r3};
	}
	xor.b32  	%r36, %r25, -2147483648;
	selp.b64 	%rd73, %rd42, %rd47, %p7;
	selp.b64 	%rd14, %rd43, %rd46, %p7;
	selp.b32 	%r17, %r25, %r36, %p7;
	clz.b64 	%r37, %rd73;
	cvt.u64.u32 	%rd15, %r37;
	setp.eq.s32 	%p8, %r37, 0;
	@%p8 bra 	$L__BB1_8;
	cvt.u32.u64 	%r38, %rd15;
	and.b32  	%r39, %r38, 63;
	shl.b64 	%rd48, %rd73, %r39;
	shr.u64 	%rd49, %rd14, 1;
	not.b32 	%r40, %r38;
	and.b32  	%r41, %r40, 63;
	shr.u64 	%rd50, %rd49, %r41;
	or.b64  	%rd73, %rd48, %rd50;
$L__BB1_8:
	mov.b64 	%rd51, -3958705157555305931;
	{
	.reg .u32 %r0, %r1, %r2, %r3, %alo, %ahi, %blo, %bhi;
	mov.b64 	{%alo,%ahi}, %rd73;
	mov.b64 	{%blo,%bhi}, %rd51;
	mul.lo.u32 	%r0, %alo, %blo;
	mul.hi.u32 	%r1, %alo, %blo;
	mad.lo.cc.u32 	%r1, %alo, %bhi, %r1;
	madc.hi.u32 	%r2, %alo, %bhi, 0;
	mad.lo.cc.u32 	%r1, %ahi, %blo, %r1;
	madc.hi.cc.u32 	%r2, %ahi, %blo, %r2;
	madc.hi.u32 	%r3, %ahi, %bhi, 0;
	mad.lo.cc.u32 	%r2, %ahi, %bhi, %r2;
	addc.u32 	%r3, %r3, 0;
	mov.b64 	%rd52, {%r0,%r1};
	mov.b64 	%rd53, {%r2,%r3};
	}
	setp.gt.s64 	%p9, %rd53, 0;
	{
	.reg .u32 %r0, %r1, %r2, %r3, %a0, %a1, %a2, %a3, %b0, %b1, %b2, %b3;
	mov.b64 	{%a0,%a1}, %rd52;
	mov.b64 	{%a2,%a3}, %rd53;
	mov.b64 	{%b0,%b1}, %rd52;
	mov.b64 	{%b2,%b3}, %rd53;
	add.cc.u32 	%r0, %a0, %b0;
	addc.cc.u32 	%r1, %a1, %b1;
	addc.cc.u32 	%r2, %a2, %b2;
	addc.u32 	%r3, %a3, %b3;
	mov.b64 	%rd54, {%r0,%r1};
	mov.b64 	%rd55, {%r2,%r3};
	}
	selp.b64 	%rd56, %rd55, %rd53, %p9;
	selp.s64 	%rd57, -1, 0, %p9;
	sub.s64 	%rd58, %rd57, %rd15;
	cvt.u64.u32 	%rd59, %r17;
	shl.b64 	%rd60, %rd59, 32;
	add.s64 	%rd61, %rd56, 1;
	shr.u64 	%rd62, %rd61, 10;
	add.s64 	%rd63, %rd62, 1;
	shr.u64 	%rd64, %rd63, 1;
	shl.b64 	%rd65, %rd58, 52;
	add.s64 	%rd66, %rd65, %rd64;
	add.s64 	%rd67, %rd66, 4602678819172646912;
	or.b64  	%rd68, %rd67, %rd60;
	mov.b64 	%fd4, %rd68;
$L__BB1_9:
	st.param.f64 	[func_retval0], %fd4;
	st.param.b32 	[func_retval0+8], %r46;
	ret;

}


// ===== COMPILED SASS (sm_100) =====

	.target	sm_100

	.elftype	@"ET_EXEC"


//--------------------- .note.nv.tkinfo           --------------------------
	.section	.note.nv.tkinfo,"",@"SHT_NOTE"
	.sectionflags	@"SHF_NOTE_NV_TKINFO"
	.tkinfo
        /*0018*/ 	.word	0x00000002
        /*0030*/ 	.string	""
        /*0030*/ 	.string	"ptxas"
        /*0030*/ 	.string	"Cuda compilation tools, release 13.0, V13.0.88"
        /*0030*/ 	.string	"Build cuda_13.0.r13.0/compiler.36424714_0"
        /*0030*/ 	.string	"-arch sm_100 -m 64 "



//--------------------- .note.nv.cuinfo           --------------------------
	.section	.note.nv.cuinfo,"",@"SHT_NOTE"
	.sectionflags	@"SHF_NOTE_NV_CUINFO"
        /*0018*/ 	.short	0x0002
        /*001a*/ 	.short	0x0064
        /*001c*/ 	.short	0x0082
	.zero		2


//--------------------- .nv.info                  --------------------------
	.section	.nv.info,"",@"SHT_CUDA_INFO"
	.align	4


	//----- nvinfo : EIATTR_REGCOUNT
	.align		4
        /*0000*/ 	.byte	0x04, 0x2f
        /*0002*/ 	.short	(.L_4 - .L_3)
	.align		4
.L_3:
        /*0004*/ 	.word	index@(_Z10dft_kernelPK7double2PS_i)
        /*0008*/ 	.word	0x00000028


	//----- nvinfo : EIATTR_FRAME_SIZE
	.align		4
.L_4:
        /*000c*/ 	.byte	0x04, 0x11
        /*000e*/ 	.short	(.L_6 - .L_5)
	.align		4
.L_5:
        /*0010*/ 	.word	index@($_Z10dft_kernelPK7double2PS_i$__internal_trig_reduction_slowpathd)
        /*0014*/ 	.word	0x00000028


	//----- nvinfo : EIATTR_FRAME_SIZE
	.align		4
.L_6:
        /*0018*/ 	.byte	0x04, 0x11
        /*001a*/ 	.short	(.L_8 - .L_7)
	.align		4
.L_7:
        /*001c*/ 	.word	index@($__internal_0_$__cuda_sm20_div_rn_f64_full)
        /*0020*/ 	.word	0x00000028


	//----- nvinfo : EIATTR_FRAME_SIZE
	.align		4
.L_8:
        /*0024*/ 	.byte	0x04, 0x11
        /*0026*/ 	.short	(.L_10 - .L_9)
	.align		4
.L_9:
        /*0028*/ 	.word	index@(_Z10dft_kernelPK7double2PS_i)
        /*002c*/ 	.word	0x00000028


	//----- nvinfo : EIATTR_MIN_STACK_SIZE
	.align		4
.L_10:
        /*0030*/ 	.byte	0x04, 0x12
        /*0032*/ 	.short	(.L_12 - .L_11)
	.align		4
.L_11:
        /*0034*/ 	.word	index@(_Z10dft_kernelPK7double2PS_i)
        /*0038*/ 	.word	0x00000028
.L_12:


//--------------------- .nv.compat                --------------------------
	.section	.nv.compat,"",@"SHT_CUDA_COMPAT_INFO"
	.align	4
        /*0000*/ 	.byte	0x02, 0x09, 0x00, 0x00, 0x02, 0x02, 0x01, 0x00, 0x02, 0x05, 0x05, 0x00, 0x03, 0x07, 0x01, 0x01
        /*0010*/ 	.byte	0x02, 0x03, 0x00, 0x00, 0x02, 0x06, 0x01, 0x00, 0x04, 0x0b, 0x08, 0x00, 0x01, 0x00, 0x00, 0x00
        /*0020*/ 	.byte	0x00, 0x00, 0x00, 0x00


//--------------------- .nv.info._Z10dft_kernelPK7double2PS_i --------------------------
	.section	.nv.info._Z10dft_kernelPK7double2PS_i,"",@"SHT_CUDA_INFO"
	.sectionflags	@""
	.align	4


	//----- nvinfo : EIATTR_CUDA_API_VERSION
	.align		4
        /*0000*/ 	.byte	0x04, 0x37
        /*0002*/ 	.short	(.L_14 - .L_13)
.L_13:
        /*0004*/ 	.word	0x00000082


	//----- nvinfo : EIATTR_KPARAM_INFO
	.align		4
.L_14:
        /*0008*/ 	.byte	0x04, 0x17
        /*000a*/ 	.short	(.L_16 - .L_15)
.L_15:
        /*000c*/ 	.word	0x00000000
        /*0010*/ 	.short	0x0002
        /*0012*/ 	.short	0x0010
        /*0014*/ 	.byte	0x00, 0xf0, 0x11, 0x00


	//----- nvinfo : EIATTR_KPARAM_INFO
	.align		4
.L_16:
        /*0018*/ 	.byte	0x04, 0x17
        /*001a*/ 	.short	(.L_18 - .L_17)
.L_17:
        /*001c*/ 	.word	0x00000000
        /*0020*/ 	.short	0x0001
        /*0022*/ 	.short	0x0008
        /*0024*/ 	.byte	0x00, 0xf5, 0x21, 0x00


	//----- nvinfo : EIATTR_KPARAM_INFO
	.align		4
.L_18:
        /*0028*/ 	.byte	0x04, 0x17
        /*002a*/ 	.short	(.L_20 - .L_19)
.L_19:
        /*002c*/ 	.word	0x00000000
        /*0030*/ 	.short	0x0000
        /*0032*/ 	.short	0x0000
        /*0034*/ 	.byte	0x00, 0xf5, 0x21, 0x00


	//----- nvinfo : EIATTR_SPARSE_MMA_MASK
	.align		4
.L_20:
        /*0038*/ 	.byte	0x03, 0x50
        /*003a*/ 	.short	0x0000


	//----- nvinfo : EIATTR_MAXREG_COUNT
	.align		4
        /*003c*/ 	.byte	0x03, 0x1b
        /*003e*/ 	.short	0x00ff


	//----- nvinfo : EIATTR_MERCURY_ISA_VERSION
	.align		4
        /*0040*/ 	.byte	0x03, 0x5f
        /*0042*/ 	.short	0x0101


	//----- nvinfo : EIATTR_VRC_CTA_INIT_COUNT
	.align		4
        /*0044*/ 	.byte	0x02, 0x4a
	.zero		1
	.zero		1


	//----- nvinfo : EIATTR_EXIT_INSTR_OFFSETS
	.align		4
        /*0048*/ 	.byte	0x04, 0x1c
        /*004a*/ 	.short	(.L_22 - .L_21)


	//   ....[0]....
.L_21:
        /*004c*/ 	.word	0x00000080


	//   ....[1]....
        /*0050*/ 	.word	0x00000b30


	//----- nvinfo : EIATTR_CRS_STACK_SIZE
	.align		4
.L_22:
        /*0054*/ 	.byte	0x04, 0x1e
        /*0056*/ 	.short	(.L_24 - .L_23)
.L_23:
        /*0058*/ 	.word	0x00000000


	//----- nvinfo : EIATTR_CBANK_PARAM_SIZE
	.align		4
.L_24:
        /*005c*/ 	.byte	0x03, 0x19
        /*005e*/ 	.short	0x0014


	//----- nvinfo : EIATTR_PARAM_CBANK
	.align		4
        /*0060*/ 	.byte	0x04, 0x0a
        /*0062*/ 	.short	(.L_26 - .L_25)
	.align		4
.L_25:
        /*0064*/ 	.word	index@(.nv.constant0._Z10dft_kernelPK7double2PS_i)
        /*0068*/ 	.short	0x0380
        /*006a*/ 	.short	0x0014


	//----- nvinfo : EIATTR_SW_WAR
	.align		4
.L_26:
        /*006c*/ 	.byte	0x04, 0x36
        /*006e*/ 	.short	(.L_28 - .L_27)
.L_27:
        /*0070*/ 	.word	0x00000008
.L_28:


//--------------------- .nv.callgraph             --------------------------
	.section	.nv.callgraph,"",@"SHT_CUDA_CALLGRAPH"
	.align	4
	.sectionentsize	8
	.align		4
        /*0000*/ 	.word	0x00000000
	.align		4
        /*0004*/ 	.word	0xffffffff
	.align		4
        /*0008*/ 	.word	0x00000000
	.align		4
        /*000c*/ 	.word	0xfffffffe
	.align		4
        /*0010*/ 	.word	0x00000000
	.align		4
        /*0014*/ 	.word	0xfffffffd
	.align		4
        /*0018*/ 	.word	0x00000000
	.align		4
        /*001c*/ 	.word	0xfffffffc


//--------------------- .nv.constant3             --------------------------
	.section	.nv.constant3,"a",@progbits
	.align	8
.nv.constant3:
	.type		d_PI,@object
	.size		d_PI,(.L_0 - d_PI)
d_PI:
	.zero		8
.L_0:


//--------------------- .nv.constant4             --------------------------
	.section	.nv.constant4,"a",@progbits
	.align	8
	.align		8
.nv.constant4:
        /*0000*/ 	.dword	__cudart_i2opi_d
	.align		8
        /*0008*/ 	.dword	__cudart_sin_cos_coeffs


//--------------------- .text._Z10dft_kernelPK7double2PS_i --------------------------
	.section	.text._Z10dft_kernelPK7double2PS_i,"ax",@progbits
	.align	128
        .global         _Z10dft_kernelPK7double2PS_i
        .type           _Z10dft_kernelPK7double2PS_i,@function
        .size           _Z10dft_kernelPK7double2PS_i,(.L_x_25 - _Z10dft_kernelPK7double2PS_i)
        .other          _Z10dft_kernelPK7double2PS_i,@"STO_CUDA_ENTRY STV_DEFAULT"
_Z10dft_kernelPK7double2PS_i:
.text._Z10dft_kernelPK7double2PS_i:
[----:B------:R-:W0:Y:S01]  /*0000*/  LDC R1, c[0x0][0x37c] ;  /* 0x0000df00ff017b82 */ /* 0x000e220000000800 */
[----:B------:R-:W1:Y:S07]  /*0010*/  S2R R3, SR_TID.X ;  /* 0x0000000000037919 */ /* 0x000e6e0000002100 */
[----:B------:R-:W1:Y:S01]  /*0020*/  S2UR UR4, SR_CTAID.X ;  /* 0x00000000000479c3 */ /* 0x000e620000002500 */
[----:B------:R-:W2:Y:S01]  /*0030*/  LDCU UR5, c[0x0][0x390] ;  /* 0x00007200ff0577ac */ /* 0x000ea20008000800 */
[----:B0-----:R-:W-:-:S06]  /*0040*/  VIADD R1, R1, 0xffffffd8 ;  /* 0xffffffd801017836 */ /* 0x001fcc0000000000 */
[----:B------:R-:W1:Y:S02]  /*0050*/  LDC R0, c[0x0][0x360] ;  /* 0x0000d800ff007b82 */ /* 0x000e640000000800 */
[----:B-1----:R-:W-:-:S05]  /*0060*/  IMAD R0, R0, UR4, R3 ;  /* 0x0000000400007c24 */ /* 0x002fca000f8e0203 */
[----:B--2---:R-:W-:-:S13]  /*0070*/  ISETP.GE.AND P0, PT, R0, UR5, PT ;  /* 0x0000000500007c0c */ /* 0x004fda000bf06270 */
[----:B------:R-:W-:Y:S05]  /*0080*/  @P0 EXIT ;  /* 0x000000000000094d */ /* 0x000fea0003800000 */
[----:B------:R-:W-:Y:S01]  /*0090*/  UISETP.GE.AND UP0, UPT, UR5, 0x1, UPT ;  /* 0x000000010500788c */ /* 0x000fe2000bf06270 */
[----:B------:R-:W-:Y:S02]  /*00a0*/  CS2R R6, SRZ ;  /* 0x0000000000067805 */ /* 0x000fe4000001ff00 */
[----:B------:R-:W-:Y:S01]  /*00b0*/  CS2R R4, SRZ ;  /* 0x0000000000047805 */ /* 0x000fe2000001ff00 */
[----:B------:R-:W0:Y:S05]  /*00c0*/  LDCU.64 UR6, c[0x0][0x358] ;  /* 0x00006b00ff0677ac */ /* 0x000e2a0008000a00 */
[----:B------:R-:W-:Y:S05]  /*00d0*/  BRA.U !UP0, `(.L_x_0) ;  /* 0x0000000908887547 */ /* 0x000fea000b800000 */
[----:B------:R-:W1:Y:S01]  /*00e0*/  LDC.64 R24, c[0x3][RZ] ;  /* 0x00c00000ff187b82 */ /* 0x000e620000000a00 */
[----:B------:R-:W2:Y:S01]  /*00f0*/  I2F.F64 R2, R0 ;  /* 0x0000000000027312 */ /* 0x000ea20000201c00 */
[----:B------:R-:W-:Y:S02]  /*0100*/  CS2R R26, SRZ ;  /* 0x00000000001a7805 */ /* 0x000fe4000001ff00 */
[----:B------:R-:W-:Y:S02]  /*0110*/  CS2R R4, SRZ ;  /* 0x0000000000047805 */ /* 0x000fe4000001ff00 */
[----:B------:R-:W-:Y:S01]  /*0120*/  CS2R R6, SRZ ;  /* 0x0000000000067805 */ /* 0x000fe2000001ff00 */
[----:B------:R-:W3:Y:S01]  /*0130*/  LDCU UR14, c[0x0][0x390] ;  /* 0x00007200ff0e77ac */ /* 0x000ee20008000800 */
[----:B------:R-:W4:Y:S01]  /*0140*/  LDCU.64 UR8, c[0x0][0x380] ;  /* 0x00007000ff0877ac */ /* 0x000f220008000a00 */
[----:B------:R-:W0:Y:S01]  /*0150*/  LDCU.64 UR12, c[0x4][0x8] ;  /* 0x01000100ff0c77ac */ /* 0x000e220008000a00 */
[----:B------:R-:W-:Y:S01]  /*0160*/  UIADD3 UR4, UPT, UPT, -UR5, URZ, URZ ;  /* 0x000000ff05047290 */ /* 0x000fe2000fffe1ff */
[----:B-1----:R-:W-:-:S08]  /*0170*/  DMUL R24, R24, -2 ;  /* 0xc000000018187828 */ /* 0x002fd00000000000 */
[----:B0-234-:R-:W-:-:S11]  /*0180*/  DMUL R24, R24, R2 ;  /* 0x0000000218187228 */ /* 0x01dfd60000000000 */
.L_x_10:
[----:B------:R-:W0:Y:S01]  /*0190*/  I2F.F64.U32 R8, UR14 ;  /* 0x0000000e00087d12 */ /* 0x000e220008201800 */
[----:B------:R-:W-:Y:S01]  /*01a0*/  IMAD.MOV.U32 R2, RZ, RZ, 0x1 ;  /* 0x00000001ff027424 */ /* 0x000fe200078e00ff */
[----:B------:R-:W-:Y:S06]  /*01b0*/  BSSY.RECONVERGENT B0, `(.L_x_1) ;  /* 0x0000011000007945 */ /* 0x000fec0003800200 */
[----:B0-----:R-:W0:Y:S02]  /*01c0*/  MUFU.RCP64H R3, R9 ;  /* 0x0000000900037308 */ /* 0x001e240000001800 */
[----:B0-----:R-:W-:-:S08]  /*01d0*/  DFMA R10, -R8, R2, 1 ;  /* 0x3ff00000080a742b */ /* 0x001fd00000000102 */
[----:B------:R-:W-:-:S08]  /*01e0*/  DFMA R10, R10, R10, R10 ;  /* 0x0000000a0a0a722b */ /* 0x000fd0000000000a */
[----:B------:R-:W-:Y:S02]  /*01f0*/  DFMA R2, R2, R10, R2 ;  /* 0x0000000a0202722b */ /* 0x000fe40000000002 */
[----:B------:R-:W-:-:S06]  /*0200*/  DMUL R10, R24, R26 ;  /* 0x0000001a180a7228 */ /* 0x000fcc0000000000 */
[----:B------:R-:W-:-:S04]  /*0210*/  DFMA R12, -R8, R2, 1 ;  /* 0x3ff00000080c742b */ /* 0x000fc80000000102 */
[----:B------:R-:W-:-:S04]  /*0220*/  FSETP.GEU.AND P1, PT, |R11|, 6.5827683646048100446e-37, PT ;  /* 0x036000000b00780b */ /* 0x000fc80003f2e200 */
[----:B------:R-:W-:-:S08]  /*0230*/  DFMA R2, R2, R12, R2 ;  /* 0x0000000c0202722b */ /* 0x000fd00000000002 */
[----:B------:R-:W-:-:S08]  /*0240*/  DMUL R12, R10, R2 ;  /* 0x000000020a0c7228 */ /* 0x000fd00000000000 */
[----:B------:R-:W-:-:S08]  /*0250*/  DFMA R14, -R8, R12, R10 ;  /* 0x0000000c080e722b */ /* 0x000fd0000000010a */
[----:B------:R-:W-:-:S10]  /*0260*/  DFMA R2, R2, R14, R12 ;  /* 0x0000000e0202722b */ /* 0x000fd4000000000c */
[----:B------:R-:W-:-:S05]  /*0270*/  FFMA R12, RZ, R9, R3 ;  /* 0x00000009ff0c7223 */ /* 0x000fca0000000003 */
[----:B------:R-:W-:-:S13]  /*0280*/  FSETP.GT.AND P0, PT, |R12|, 1.469367938527859385e-39, PT ;  /* 0x001000000c00780b */ /* 0x000fda0003f04200 */
[----:B------:R-:W-:Y:S05]  /*0290*/  @P0 BRA P1, `(.L_x_2) ;  /* 0x0000000000080947 */ /* 0x000fea0000800000 */
[----:B------:R-:W-:-:S07]  /*02a0*/  MOV R14, 0x2c0 ;  /* 0x000002c0000e7802 */ /* 0x000fce0000000f00 */
[----:B------:R-:W-:Y:S05]  /*02b0*/  CALL.REL.NOINC `($__internal_0_$__cuda_sm20_div_rn_f64_full) ;  /* 0x0000000800207944 */ /* 0x000fea0003c00000 */
.L_x_2:
[----:B------:R-:W-:Y:S05]  /*02c0*/  BSYNC.RECONVERGENT B0 ;  /* 0x0000000000007941 */ /* 0x000fea0003800200 */
.L_x_1:
[----:B------:R-:W-:Y:S01]  /*02d0*/  DSETP.NEU.AND P0, PT, |R2|, +INF , PT ;  /* 0x7ff000000200742a */ /* 0x000fe20003f0d200 */
[----:B------:R-:W-:-:S13]  /*02e0*/  BSSY.RECONVERGENT B0, `(.L_x_3) ;  /* 0x000001d000007945 */ /* 0x000fda0003800200 */
[----:B------:R-:W-:Y:S01]  /*02f0*/  @!P0 DMUL R20, RZ, R2 ;  /* 0x00000002ff148228 */ /* 0x000fe20000000000 */
[----:B------:R-:W-:Y:S01]  /*0300*/  @!P0 IMAD.MOV.U32 R22, RZ, RZ, 0x1 ;  /* 0x00000001ff168424 */ /* 0x000fe200078e00ff */
[----:B------:R-:W-:Y:S09]  /*0310*/  @!P0 BRA `(.L_x_4) ;  /* 0x0000000000648947 */ /* 0x000ff20003800000 */
[----:B------:R-:W-:Y:S01]  /*0320*/  UMOV UR10, 0x6dc9c883 ;  /* 0x6dc9c883000a7882 */ /* 0x000fe20000000000 */
[----:B------:R-:W-:Y:S01]  /*0330*/  UMOV UR11, 0x3fe45f30 ;  /* 0x3fe45f30000b7882 */ /* 0x000fe20000000000 */
[C---:B------:R-:W-:Y:S01]  /*0340*/  DSETP.GE.AND P0, PT, |R2|.reuse, 2.14748364800000000000e+09, PT ;  /* 0x41e000000200742a */ /* 0x040fe20003f06200 */
[----:B------:R-:W-:Y:S01]  /*0350*/  BSSY.RECONVERGENT B1, `(.L_x_5) ;  /* 0x0000014000017945 */ /* 0x000fe20003800200 */
[----:B------:R-:W-:Y:S01]  /*0360*/  DMUL R8, R2, UR10 ;  /* 0x0000000a02087c28 */ /* 0x000fe20008000000 */
[----:B------:R-:W-:Y:S01]  /*0370*/  UMOV UR10, 0x54442d18 ;  /* 0x54442d18000a7882 */ /* 0x000fe20000000000 */
[----:B------:R-:W-:-:S08]  /*0380*/  UMOV UR11, 0x3ff921fb ;  /* 0x3ff921fb000b7882 */ /* 0x000fd00000000000 */
[----:B------:R-:W0:Y:S08]  /*0390*/  F2I.F64 R8, R8 ;  /* 0x0000000800087311 */ /* 0x000e300000301100 */
[----:B0-----:R-:W0:Y:S02]  /*03a0*/  I2F.F64 R20, R8 ;  /* 0x0000000800147312 */ /* 0x001e240000201c00 */
[----:B0-----:R-:W-:Y:S01]  /*03b0*/  DFMA R10, R20, -UR10, R2 ;  /* 0x8000000a140a7c2b */ /* 0x001fe20008000002 */
[----:B------:R-:W-:Y:S01]  /*03c0*/  UMOV UR10, 0x33145c00 ;  /* 0x33145c00000a7882 */ /* 0x000fe20000000000 */
[----:B------:R-:W-:-:S06]  /*03d0*/  UMOV UR11, 0x3c91a626 ;  /* 0x3c91a626000b7882 */ /* 0x000fcc0000000000 */
[----:B------:R-:W-:Y:S01]  /*03e0*/  DFMA R10, R20, -UR10, R10 ;  /* 0x8000000a140a7c2b */ /* 0x000fe2000800000a */
[----:B------:R-:W-:Y:S01]  /*03f0*/  UMOV UR10, 0x252049c0 ;  /* 0x252049c0000a7882 */ /* 0x000fe20000000000 */
[----:B------:R-:W-:-:S06]  /*0400*/  UMOV UR11, 0x397b839a ;  /* 0x397b839a000b7882 */ /* 0x000fcc0000000000 */
[----:B------:R-:W-:Y:S01]  /*0410*/  DFMA R20, R20, -UR10, R10 ;  /* 0x8000000a14147c2b */ /* 0x000fe2000800000a */
[----:B------:R-:W-:Y:S10]  /*0420*/  @!P0 BRA `(.L_x_6) ;  /* 0x0000000000188947 */ /* 0x000ff40003800000 */
[----:B------:R-:W-:Y:S01]  /*0430*/  IMAD.MOV.U32 R8, RZ, RZ, R2 ;  /* 0x000000ffff087224 */ /* 0x000fe200078e0002 */
[----:B------:R-:W-:Y:S01]  /*0440*/  MOV R20, 0x470 ;  /* 0x0000047000147802 */ /* 0x000fe20000000f00 */
[----:B------:R-:W-:-:S07]  /*0450*/  IMAD.MOV.U32 R18, RZ, RZ, R3 ;  /* 0x000000ffff127224 */ /* 0x000fce00078e0003 */
[----:B------:R-:W-:Y:S05]  /*0460*/  CALL.REL.NOINC `($_Z10dft_kernelPK7double2PS_i$__internal_trig_reduction_slowpathd) ;  /* 0x0000000c00287944 */ /* 0x000fea0003c00000 */
[----:B------:R-:W-:Y:S02]  /*0470*/  IMAD.MOV.U32 R20, RZ, RZ, R30 ;  /* 0x000000ffff147224 */ /* 0x000fe400078e001e */
[----:B------:R-:W-:-:S07]  /*0480*/  IMAD.MOV.U32 R21, RZ, RZ, R31 ;  /* 0x000000ffff157224 */ /* 0x000fce00078e001f */
.L_x_6:
[----:B------:R-:W-:Y:S05]  /*0490*/  BSYNC.RECONVERGENT B1 ;  /* 0x0000000000017941 */ /* 0x000fea0003800200 */
.L_x_5:
[----:B------:R-:W-:-:S07]  /*04a0*/  VIADD R22, R8, 0x1 ;  /* 0x0000000108167836 */ /* 0x000fce0000000000 */
.L_x_4:
[----:B------:R-:W-:Y:S05]  /*04b0*/  BSYNC.RECONVERGENT B0 ;  /* 0x0000000000007941 */ /* 0x000fea0003800200 */
.L_x_3:
[----:B------:R-:W-:-:S05]  /*04c0*/  IMAD.SHL.U32 R8, R22, 0x40, RZ ;  /* 0x0000004016087824 */ /* 0x000fca00078e00ff */
[----:B------:R-:W-:-:S04]  /*04d0*/  LOP3.LUT R8, R8, 0x40, RZ, 0xc0, !PT ;  /* 0x0000004008087812 */ /* 0x000fc800078ec0ff */
[----:B------:R-:W-:-:S05]  /*04e0*/  IADD3 R30, P0, PT, R8, UR12, RZ ;  /* 0x0000000c081e7c10 */ /* 0x000fca000ff1e0ff */
[----:B------:R-:W-:-:S05]  /*04f0*/  IMAD.X R31, RZ, RZ, UR13, P0 ;  /* 0x0000000dff1f7e24 */ /* 0x000fca00080e06ff */
[----:B------:R-:W2:Y:S04]  /*0500*/  LDG.E.128.CONSTANT R8, desc[UR6][R30.64] ;  /* 0x000000061e087981 */ /* 0x000ea8000c1e9d00 */
[----:B------:R-:W3:Y:S04]  /*0510*/  LDG.E.128.CONSTANT R12, desc[UR6][R30.64+0x10] ;  /* 0x000010061e0c7981 */ /* 0x000ee8000c1e9d00 */
[----:B------:R0:W4:Y:S01]  /*0520*/  LDG.E.128.CONSTANT R16, desc[UR6][R30.64+0x20] ;  /* 0x000020061e107981 */ /* 0x000122000c1e9d00 */
[----:B------:R-:W-:Y:S01]  /*0530*/  LOP3.LUT R23, R22, 0x1, RZ, 0xc0, !PT ;  /* 0x0000000116177812 */ /* 0x000fe200078ec0ff */
[----:B------:R-:W-:Y:S01]  /*0540*/  IMAD.MOV.U32 R32, RZ, RZ, 0x20fd8164 ;  /* 0x20fd8164ff207424 */ /* 0x000fe200078e00ff */
[----:B------:R-:W-:Y:S01]  /*0550*/  DMUL R28, R20, R20 ;  /* 0x00000014141c7228 */ /* 0x000fe20000000000 */
[----:B------:R-:W-:Y:S01]  /*0560*/  BSSY.RECONVERGENT B0, `(.L_x_7) ;  /* 0x000002e000007945 */ /* 0x000fe20003800200 */
[----:B------:R-:W-:Y:S01]  /*0570*/  ISETP.NE.U32.AND P0, PT, R23, 0x1, PT ;  /* 0x000000011700780c */ /* 0x000fe20003f05070 */
[----:B------:R-:W-:Y:S01]  /*0580*/  IMAD.MOV.U32 R23, RZ, RZ, 0x3da8ff83 ;  /* 0x3da8ff83ff177424 */ /* 0x000fe200078e00ff */
[----:B------:R-:W-:-:S02]  /*0590*/  DSETP.NEU.AND P1, PT, |R2|, +INF , PT ;  /* 0x7ff000000200742a */ /* 0x000fc40003f2d200 */
[----:B------:R-:W-:Y:S02]  /*05a0*/  FSEL R32, R32, -8.06006814911005101289e+34, !P0 ;  /* 0xf9785eba20207808 */ /* 0x000fe40004000000 */
[----:B------:R-:W-:-:S10]  /*05b0*/  FSEL R33, -R23, 0.11223486810922622681, !P0 ;  /* 0x3de5db6517217808 */ /* 0x000fd40004000100 */
[----:B0-----:R-:W-:Y:S02]  /*05c0*/  @!P1 DMUL R30, RZ, R2 ;  /* 0x00000002ff1e9228 */ /* 0x001fe40000000000 */
[----:B--2---:R-:W-:Y:S01]  /*05d0*/  DFMA R8, R28, R32, R8 ;  /* 0x000000201c08722b */ /* 0x004fe20000000008 */
[----:B------:R-:W-:-:S07]  /*05e0*/  @!P1 IMAD.MOV.U32 R32, RZ, RZ, RZ ;  /* 0x000000ffff209224 */ /* 0x000fce00078e00ff */
[----:B------:R-:W-:-:S08]  /*05f0*/  DFMA R8, R28, R8, R10 ;  /* 0x000000081c08722b */ /* 0x000fd0000000000a */
[----:B---3--:R-:W-:-:S08]  /*0600*/  DFMA R8, R28, R8, R12 ;  /* 0x000000081c08722b */ /* 0x008fd0000000000c */
[----:B------:R-:W-:-:S08]  /*0610*/  DFMA R8, R28, R8, R14 ;  /* 0x000000081c08722b */ /* 0x000fd0000000000e */
[----:B----4-:R-:W-:-:S08]  /*0620*/  DFMA R8, R28, R8, R16 ;  /* 0x000000081c08722b */ /* 0x010fd00000000010 */
[----:B------:R-:W-:-:S08]  /*0630*/  DFMA R8, R28, R8, R18 ;  /* 0x000000081c08722b */ /* 0x000fd00000000012 */
[----:B------:R-:W-:Y:S02]  /*0640*/  DFMA R20, R8, R20, R20 ;  /* 0x000000140814722b */ /* 0x000fe40000000014 */
[----:B------:R-:W-:-:S10]  /*0650*/  DFMA R8, R28, R8, 1 ;  /* 0x3ff000001c08742b */ /* 0x000fd40000000008 */
[----:B------:R-:W-:Y:S02]  /*0660*/  FSEL R10, R8, R20, !P0 ;  /* 0x00000014080a7208 */ /* 0x000fe40004000000 */
[----:B------:R-:W-:Y:S02]  /*0670*/  FSEL R11, R9, R21, !P0 ;  /* 0x00000015090b7208 */ /* 0x000fe40004000000 */
[----:B------:R-:W-:-:S04]  /*0680*/  LOP3.LUT P0, RZ, R22, 0x2, RZ, 0xc0, !PT ;  /* 0x0000000216ff7812 */ /* 0x000fc8000780c0ff */
[----:B------:R-:W-:-:S10]  /*0690*/  DADD R8, RZ, -R10 ;  /* 0x00000000ff087229 */ /* 0x000fd4000000080a */
[----:B------:R-:W-:Y:S02]  /*06a0*/  FSEL R28, R10, R8, !P0 ;  /* 0x000000080a1c7208 */ /* 0x000fe40004000000 */
[----:B------:R-:W-:Y:S01]  /*06b0*/  FSEL R29, R11, R9, !P0 ;  /* 0x000000090b1d7208 */ /* 0x000fe20004000000 */
[----:B------:R-:W-:Y:S06]  /*06c0*/  @!P1 BRA `(.L_x_8) ;  /* 0x00000000005c9947 */ /* 0x000fec0003800000 */
[----:B------:R-:W-:Y:S01]  /*06d0*/  UMOV UR10, 0x6dc9c883 ;  /* 0x6dc9c883000a7882 */ /* 0x000fe20000000000 */
[----:B------:R-:W-:Y:S01]  /*06e0*/  UMOV UR11, 0x3fe45f30 ;  /* 0x3fe45f30000b7882 */ /* 0x000fe20000000000 */
[C---:B------:R-:W-:Y:S02]  /*06f0*/  DSETP.GE.AND P0, PT, |R2|.reuse, 2.14748364800000000000e+09, PT ;  /* 0x41e000000200742a */ /* 0x040fe40003f06200 */
        /* <DEDUP_REMOVED lines=13> */
[----:B------:R-:W-:Y:S01]  /*07d0*/  BSSY.RECONVERGENT B1, `(.L_x_9) ;  /* 0x0000005000017945 */ /* 0x000fe20003800200 */
[----:B------:R-:W-:Y:S01]  /*07e0*/  IMAD.MOV.U32 R8, RZ, RZ, R2 ;  /* 0x000000ffff087224 */ /* 0x000fe200078e0002 */
[----:B------:R-:W-:Y:S01]  /*07f0*/  MOV R20, 0x820 ;  /* 0x0000082000147802 */ /* 0x000fe20000000f00 */
[----:B------:R-:W-:-:S07]  /*0800*/  IMAD.MOV.U32 R18, RZ, RZ, R3 ;  /* 0x000000ffff127224 */ /* 0x000fce00078e0003 */
[----:B------:R-:W-:Y:S05]  /*0810*/  CALL.REL.NOINC `($_Z10dft_kernelPK7double2PS_i$__internal_trig_reduction_slowpathd) ;  /* 0x00000008003c7944 */ /* 0x000fea0003c00000 */
[----:B------:R-:W-:Y:S05]  /*0820*/  BSYNC.RECONVERGENT B1 ;  /* 0x0000000000017941 */ /* 0x000fea0003800200 */
.L_x_9:
[----:B------:R-:W-:-:S07]  /*0830*/  IMAD.MOV.U32 R32, RZ, RZ, R8 ;  /* 0x000000ffff207224 */ /* 0x000fce00078e0008 */
.L_x_8:
[----:B------:R-:W-:Y:S05]  /*0840*/  BSYNC.RECONVERGENT B0 ;  /* 0x0000000000007941 */ /* 0x000fea0003800200 */
.L_x_7:
[----:B------:R-:W-:-:S05]  /*0850*/  IMAD.SHL.U32 R2, R32, 0x40, RZ ;  /* 0x0000004020027824 */ /* 0x000fca00078e00ff */
[----:B------:R-:W-:-:S04]  /*0860*/  LOP3.LUT R2, R2, 0x40, RZ, 0xc0, !PT ;  /* 0x0000004002027812 */ /* 0x000fc800078ec0ff */
[----:B------:R-:W-:-:S05]  /*0870*/  IADD3 R36, P0, PT, R2, UR12, RZ ;  /* 0x0000000c02247c10 */ /* 0x000fca000ff1e0ff */
[----:B------:R-:W-:-:S05]  /*0880*/  IMAD.X R37, RZ, RZ, UR13, P0 ;  /* 0x0000000dff257e24 */ /* 0x000fca00080e06ff */
[----:B------:R-:W2:Y:S04]  /*0890*/  LDG.E.128.CONSTANT R8, desc[UR6][R36.64] ;  /* 0x0000000624087981 */ /* 0x000ea8000c1e9d00 */
[----:B------:R-:W3:Y:S04]  /*08a0*/  LDG.E.128.CONSTANT R12, desc[UR6][R36.64+0x10] ;  /* 0x00001006240c7981 */ /* 0x000ee8000c1e9d00 */
[----:B------:R-:W4:Y:S01]  /*08b0*/  LDG.E.128.CONSTANT R16, desc[UR6][R36.64+0x20] ;  /* 0x0000200624107981 */ /* 0x000f22000c1e9d00 */
[----:B------:R-:W-:Y:S02]  /*08c0*/  IMAD.U32 R20, RZ, RZ, UR8 ;  /* 0x00000008ff147e24 */ /* 0x000fe4000f8e00ff */
[----:B------:R-:W-:-:S06]  /*08d0*/  IMAD.U32 R21, RZ, RZ, UR9 ;  /* 0x00000009ff157e24 */ /* 0x000fcc000f8e00ff */
[----:B------:R-:W5:Y:S01]  /*08e0*/  LDG.E.128 R20, desc[UR6][R20.64] ;  /* 0x0000000614147981 */ /* 0x000f62000c1e1d00 */
[----:B------:R-:W-:Y:S01]  /*08f0*/  LOP3.LUT R2, R32, 0x1, RZ, 0xc0, !PT ;  /* 0x0000000120027812 */ /* 0x000fe200078ec0ff */
[----:B------:R-:W-:Y:S01]  /*0900*/  IMAD.MOV.U32 R34, RZ, RZ, 0x20fd8164 ;  /* 0x20fd8164ff227424 */ /* 0x000fe200078e00ff */
[----:B------:R-:W-:Y:S01]  /*0910*/  UIADD3 UR8, UP0, UPT, UR8, 0x10, URZ ;  /* 0x0000001008087890 */ /* 0x000fe2000ff1e0ff */
[----:B------:R-:W-:Y:S01]  /*0920*/  DADD R26, R26, 1 ;  /* 0x3ff000001a1a7429 */ /* 0x000fe20000000000 */
[----:B------:R-:W-:Y:S01]  /*0930*/  ISETP.NE.U32.AND P0, PT, R2, 0x1, PT ;  /* 0x000000010200780c */ /* 0x000fe20003f05070 */
[----:B------:R-:W-:Y:S01]  /*0940*/  IMAD.MOV.U32 R2, RZ, RZ, 0x3da8ff83 ;  /* 0x3da8ff83ff027424 */ /* 0x000fe200078e00ff */
[----:B------:R-:W-:Y:S02]  /*0950*/  UIADD3 UR4, UPT, UPT, UR4, 0x1, URZ ;  /* 0x0000000104047890 */ /* 0x000fe4000fffe0ff */
[----:B------:R-:W-:Y:S01]  /*0960*/  FSEL R34, R34, -8.06006814911005101289e+34, !P0 ;  /* 0xf9785eba22227808 */ /* 0x000fe20004000000 */
[----:B------:R-:W-:Y:S01]  /*0970*/  UIADD3.X UR9, UPT, UPT, URZ, UR9, URZ, UP0, !UPT ;  /* 0x00000009ff097290 */ /* 0x000fe200087fe4ff */
[----:B------:R-:W-:Y:S01]  /*0980*/  FSEL R35, -R2, 0.11223486810922622681, !P0 ;  /* 0x3de5db6502237808 */ /* 0x000fe20004000100 */
[----:B------:R-:W-:Y:S01]  /*0990*/  DMUL R2, R30, R30 ;  /* 0x0000001e1e027228 */ /* 0x000fe20000000000 */
[----:B------:R-:W-:-:S07]  /*09a0*/  UISETP.NE.AND UP0, UPT, UR4, URZ, UPT ;  /* 0x000000ff0400728c */ /* 0x000fce000bf05270 */
[----:B--2---:R-:W-:-:S08]  /*09b0*/  DFMA R8, R2, R34, R8 ;  /* 0x000000220208722b */ /* 0x004fd00000000008 */
        /* <DEDUP_REMOVED lines=12> */
[----:B------:R-:W-:-:S06]  /*0a80*/  FSEL R3, R9, R3, !P0 ;  /* 0x0000000309037208 */ /* 0x000fcc0004000000 */
[C---:B-----5:R-:W-:Y:S02]  /*0a90*/  DMUL R8, R2.reuse, R22 ;  /* 0x0000001602087228 */ /* 0x060fe40000000000 */
[----:B------:R-:W-:-:S06]  /*0aa0*/  DMUL R2, R2, R20 ;  /* 0x0000001402027228 */ /* 0x000fcc0000000000 */
[C---:B------:R-:W-:Y:S02]  /*0ab0*/  DFMA R8, R28.reuse, R20, -R8 ;  /* 0x000000141c08722b */ /* 0x040fe40000000808 */
[----:B------:R-:W-:-:S06]  /*0ac0*/  DFMA R2, R28, R22, R2 ;  /* 0x000000161c02722b */ /* 0x000fcc0000000002 */
[----:B------:R-:W-:Y:S02]  /*0ad0*/  DADD R4, R8, R4 ;  /* 0x0000000008047229 */ /* 0x000fe40000000004 */
[----:B------:R-:W-:Y:S01]  /*0ae0*/  DADD R6, R2, R6 ;  /* 0x0000000002067229 */ /* 0x000fe20000000006 */
[----:B------:R-:W-:Y:S10]  /*0af0*/  BRA.U UP0, `(.L_x_10) ;  /* 0xfffffff500a47547 */ /* 0x000ff4000b83ffff */
.L_x_0:
[----:B------:R-:W1:Y:S02]  /*0b00*/  LDC.64 R2, c[0x0][0x388] ;  /* 0x0000e200ff027b82 */ /* 0x000e640000000a00 */
[----:B-1----:R-:W-:-:S05]  /*0b10*/  IMAD.WIDE R2, R0, 0x10, R2 ;  /* 0x0000001000027825 */ /* 0x002fca00078e0202 */
[----:B0-----:R-:W-:Y:S01]  /*0b20*/  STG.E.128 desc[UR6][R2.64], R4 ;  /* 0x0000000402007986 */ /* 0x001fe2000c101d06 */
[----:B------:R-:W-:Y:S05]  /*0b30*/  EXIT ;  /* 0x000000000000794d */ /* 0x000fea0003800000 */
        .weak           $__internal_0_$__cuda_sm20_div_rn_f64_full
        .type           $__internal_0_$__cuda_sm20_div_rn_f64_full,@function
        .size           $__internal_0_$__cuda_sm20_div_rn_f64_full,($_Z10dft_kernelPK7double2PS_i$__internal_trig_reduction_slowpathd - $__internal_0_$__cuda_sm20_div_rn_f64_full)
$__internal_0_$__cuda_sm20_div_rn_f64_full:
[C---:B------:R-:W-:Y:S01]  /*0b40*/  FSETP.GEU.AND P0, PT, |R9|.reuse, 1.469367938527859385e-39, PT ;  /* 0x001000000900780b */ /* 0x040fe20003f0e200 */
[----:B------:R-:W-:Y:S01]  /*0b50*/  IMAD.MOV.U32 R20, RZ, RZ, 0x1 ;  /* 0x00000001ff147424 */ /* 0x000fe200078e00ff */
[----:B------:R-:W-:Y:S01]  /*0b60*/  LOP3.LUT R2, R9, 0x800fffff, RZ, 0xc0, !PT ;  /* 0x800fffff09027812 */ /* 0x000fe200078ec0ff */
[----:B------:R-:W-:Y:S01]  /*0b70*/  BSSY.RECONVERGENT B1, `(.L_x_11) ;  /* 0x0000055000017945 */ /* 0x000fe20003800200 */
[C---:B------:R-:W-:Y:S02]  /*0b80*/  FSETP.GEU.AND P2, PT, |R11|.reuse, 1.469367938527859385e-39, PT ;  /* 0x001000000b00780b */ /* 0x040fe40003f4e200 */
[----:B------:R-:W-:Y:S01]  /*0b90*/  LOP3.LUT R3, R2, 0x3ff00000, RZ, 0xfc, !PT ;  /* 0x3ff0000002037812 */ /* 0x000fe200078efcff */
[----:B------:R-:W-:Y:S01]  /*0ba0*/  IMAD.MOV.U32 R2, RZ, RZ, R8 ;  /* 0x000000ffff027224 */ /* 0x000fe200078e0008 */
[----:B------:R-:W-:Y:S02]  /*0bb0*/  LOP3.LUT R15, R11, 0x7ff00000, RZ, 0xc0, !PT ;  /* 0x7ff000000b0f7812 */ /* 0x000fe400078ec0ff */
[----:B------:R-:W-:-:S03]  /*0bc0*/  LOP3.LUT R18, R9, 0x7ff00000, RZ, 0xc0, !PT ;  /* 0x7ff0000009127812 */ /* 0x000fc600078ec0ff */
[----:B------:R-:W-:Y:S01]  /*0bd0*/  @!P0 DMUL R2, R8, 8.98846567431157953865e+307 ;  /* 0x7fe0000008028828 */ /* 0x000fe20000000000 */
[----:B------:R-:W-:-:S03]  /*0be0*/  ISETP.GE.U32.AND P1, PT, R15, R18, PT ;  /* 0x000000120f00720c */ /* 0x000fc60003f26070 */
[----:B------:R-:W-:Y:S01]  /*0bf0*/  @!P2 LOP3.LUT R16, R9, 0x7ff00000, RZ, 0xc0, !PT ;  /* 0x7ff000000910a812 */ /* 0x000fe200078ec0ff */
[----:B------:R-:W-:Y:S01]  /*0c00*/  @!P2 IMAD.MOV.U32 R22, RZ, RZ, RZ ;  /* 0x000000ffff16a224 */ /* 0x000fe200078e00ff */
[----:B------:R-:W0:Y:S02]  /*0c10*/  MUFU.RCP64H R21, R3 ;  /* 0x0000000300157308 */ /* 0x000e240000001800 */
[----:B------:R-:W-:Y:S01]  /*0c20*/  @!P2 ISETP.GE.U32.AND P3, PT, R15, R16, PT ;  /* 0x000000100f00a20c */ /* 0x000fe20003f66070 */
[----:B------:R-:W-:-:S05]  /*0c30*/  IMAD.MOV.U32 R16, RZ, RZ, 0x1ca00000 ;  /* 0x1ca00000ff107424 */ /* 0x000fca00078e00ff */
[----:B------:R-:W-:-:S04]  /*0c40*/  @!P2 SEL R17, R16, 0x63400000, !P3 ;  /* 0x634000001011a807 */ /* 0x000fc80005800000 */
[----:B------:R-:W-:-:S04]  /*0c50*/  @!P2 LOP3.LUT R17, R17, 0x80000000, R11, 0xf8, !PT ;  /* 0x800000001111a812 */ /* 0x000fc800078ef80b */
[----:B------:R-:W-:Y:S01]  /*0c60*/  @!P2 LOP3.LUT R23, R17, 0x100000, RZ, 0xfc, !PT ;  /* 0x001000001117a812 */ /* 0x000fe200078efcff */
[----:B0-----:R-:W-:-:S08]  /*0c70*/  DFMA R12, R20, -R2, 1 ;  /* 0x3ff00000140c742b */ /* 0x001fd00000000802 */
[----:B------:R-:W-:-:S08]  /*0c80*/  DFMA R12, R12, R12, R12 ;  /* 0x0000000c0c0c722b */ /* 0x000fd0000000000c */
[----:B------:R-:W-:Y:S01]  /*0c90*/  DFMA R20, R20, R12, R20 ;  /* 0x0000000c1414722b */ /* 0x000fe20000000014 */
[----:B------:R-:W-:Y:S01]  /*0ca0*/  SEL R13, R16, 0x63400000, !P1 ;  /* 0x63400000100d7807 */ /* 0x000fe20004800000 */
[----:B------:R-:W-:-:S03]  /*0cb0*/  IMAD.MOV.U32 R12, RZ, RZ, R10 ;  /* 0x000000ffff0c7224 */ /* 0x000fc600078e000a */
[----:B------:R-:W-:-:S03]  /*0cc0*/  LOP3.LUT R13, R13, 0x800fffff, R11, 0xf8, !PT ;  /* 0x800fffff0d0d7812 */ /* 0x000fc600078ef80b */
[----:B------:R-:W-:-:S03]  /*0cd0*/  DFMA R28, R20, -R2, 1 ;  /* 0x3ff00000141c742b */ /* 0x000fc60000000802 */
[----:B------:R-:W-:-:S05]  /*0ce0*/  @!P2 DFMA R12, R12, 2, -R22 ;  /* 0x400000000c0ca82b */ /* 0x000fca0000000816 */
[----:B------:R-:W-:Y:S01]  /*0cf0*/  DFMA R20, R20, R28, R20 ;  /* 0x0000001c1414722b */ /* 0x000fe20000000014 */
[----:B------:R-:W-:Y:S02]  /*0d00*/  IMAD.MOV.U32 R29, RZ, RZ, R15 ;  /* 0x000000ffff1d7224 */ /* 0x000fe400078e000f */
[----:B------:R-:W-:Y:S01]  /*0d10*/  IMAD.MOV.U32 R28, RZ, RZ, R18 ;  /* 0x000000ffff1c7224 */ /* 0x000fe200078e0012 */
[----:B------:R-:W-:Y:S02]  /*0d20*/  @!P0 LOP3.LUT R28, R3, 0x7ff00000, RZ, 0xc0, !PT ;  /* 0x7ff00000031c8812 */ /* 0x000fe400078ec0ff */
[----:B------:R-:W-:Y:S02]  /*0d30*/  @!P2 LOP3.LUT R29, R13, 0x7ff00000, RZ, 0xc0, !PT ;  /* 0x7ff000000d1da812 */ /* 0x000fe400078ec0ff */
[----:B------:R-:W-:Y:S01]  /*0d40*/  DMUL R22, R20, R12 ;  /* 0x0000000c14167228 */ /* 0x000fe20000000000 */
[----:B------:R-:W-:Y:S02]  /*0d50*/  VIADD R30, R28, 0xffffffff ;  /* 0xffffffff1c1e7836 */ /* 0x000fe40000000000 */
[----:B------:R-:W-:-:S05]  /*0d60*/  VIADD R17, R29, 0xffffffff ;  /* 0xffffffff1d117836 */ /* 0x000fca0000000000 */
[----:B------:R-:W-:Y:S01]  /*0d70*/  DFMA R18, R22, -R2, R12 ;  /* 0x800000021612722b */ /* 0x000fe2000000000c */
[----:B------:R-:W-:-:S04]  /*0d80*/  ISETP.GT.U32.AND P0, PT, R17, 0x7feffffe, PT ;  /* 0x7feffffe1100780c */ /* 0x000fc80003f04070 */
[----:B------:R-:W-:-:S03]  /*0d90*/  ISETP.GT.U32.OR P0, PT, R30, 0x7feffffe, P0 ;  /* 0x7feffffe1e00780c */ /* 0x000fc60000704470 */
[----:B------:R-:W-:-:S10]  /*0da0*/  DFMA R18, R20, R18, R22 ;  /* 0x000000121412722b */ /* 0x000fd40000000016 */
[----:B------:R-:W-:Y:S05]  /*0db0*/  @P0 BRA `(.L_x_12) ;  /* 0x00000000006c0947 */ /* 0x000fea0003800000 */
[----:B------:R-:W-:-:S04]  /*0dc0*/  LOP3.LUT R20, R9, 0x7ff00000, RZ, 0xc0, !PT ;  /* 0x7ff0000009147812 */ /* 0x000fc800078ec0ff */
[CC--:B------:R-:W-:Y:S02]  /*0dd0*/  VIADDMNMX R10, R15.reuse, -R20.reuse, 0xb9600000, !PT ;  /* 0xb96000000f0a7446 */ /* 0x0c0fe40007800914 */
[----:B------:R-:W-:Y:S02]  /*0de0*/  ISETP.GE.U32.AND P0, PT, R15, R20, PT ;  /* 0x000000140f00720c */ /* 0x000fe40003f06070 */
[----:B------:R-:W-:Y:S02]  /*0df0*/  VIMNMX R10, PT, PT, R10, 0x46a00000, PT ;  /* 0x46a000000a0a7848 */ /* 0x000fe40003fe0100 */
[----:B------:R-:W-:-:S05]  /*0e00*/  SEL R15, R16, 0x63400000, !P0 ;  /* 0x63400000100f7807 */ /* 0x000fca0004000000 */
[----:B------:R-:W-:Y:S02]  /*0e10*/  IMAD.IADD R15, R10, 0x1, -R15 ;  /* 0x000000010a0f7824 */ /* 0x000fe400078e0a0f */
[----:B------:R-:W-:Y:S02]  /*0e20*/  IMAD.MOV.U32 R10, RZ, RZ, RZ ;  /* 0x000000ffff0a7224 */ /* 0x000fe400078e00ff */
[----:B------:R-:W-:-:S06]  /*0e30*/  VIADD R11, R15, 0x7fe00000 ;  /* 0x7fe000000f0b7836 */ /* 0x000fcc0000000000 */
[----:B------:R-:W-:-:S10]  /*0e40*/  DMUL R16, R18, R10 ;  /* 0x0000000a12107228 */ /* 0x000fd40000000000 */
[----:B------:R-:W-:-:S13]  /*0e50*/  FSETP.GTU.AND P0, PT, |R17|, 1.469367938527859385e-39, PT ;  /* 0x001000001100780b */ /* 0x000fda0003f0c200 */
[----:B------:R-:W-:Y:S05]  /*0e60*/  @P0 BRA `(.L_x_13) ;  /* 0x0000000000940947 */ /* 0x000fea0003800000 */
[----:B------:R-:W-:Y:S01]  /*0e70*/  DFMA R2, R18, -R2, R12 ;  /* 0x800000021202722b */ /* 0x000fe2000000000c */
[----:B------:R-:W-:-:S09]  /*0e80*/  IMAD.MOV.U32 R10, RZ, RZ, RZ ;  /* 0x000000ffff0a7224 */ /* 0x000fd200078e00ff */
[C---:B------:R-:W-:Y:S02]  /*0e90*/  FSETP.NEU.AND P0, PT, R3.reuse, RZ, PT ;  /* 0x000000ff0300720b */ /* 0x040fe40003f0d000 */
[----:B------:R-:W-:-:S04]  /*0ea0*/  LOP3.LUT R9, R3, 0x80000000, R9, 0x48, !PT ;  /* 0x8000000003097812 */ /* 0x000fc800078e4809 */
[----:B------:R-:W-:-:S07]  /*0eb0*/  LOP3.LUT R11, R9, R11, RZ, 0xfc, !PT ;  /* 0x0000000b090b7212 */ /* 0x000fce00078efcff */
[----:B------:R-:W-:Y:S05]  /*0ec0*/  @!P0 BRA `(.L_x_13) ;  /* 0x00000000007c8947 */ /* 0x000fea0003800000 */
[----:B------:R-:W-:Y:S01]  /*0ed0*/  IMAD.MOV R3, RZ, RZ, -R15 ;  /* 0x000000ffff037224 */ /* 0x000fe200078e0a0f */
[----:B------:R-:W-:Y:S01]  /*0ee0*/  DMUL.RP R10, R18, R10 ;  /* 0x0000000a120a7228 */ /* 0x000fe20000008000 */
[----:B------:R-:W-:-:S06]  /*0ef0*/  IMAD.MOV.U32 R2, RZ, RZ, RZ ;  /* 0x000000ffff027224 */ /* 0x000fcc00078e00ff */
[----:B------:R-:W-:-:S03]  /*0f00*/  DFMA R2, R16, -R2, R18 ;  /* 0x800000021002722b */ /* 0x000fc60000000012 */
[----:B------:R-:W-:-:S03]  /*0f10*/  LOP3.LUT R9, R11, R9, RZ, 0x3c, !PT ;  /* 0x000000090b097212 */ /* 0x000fc600078e3cff */
[----:B------:R-:W-:-:S04]  /*0f20*/  IADD3 R2, PT, PT, -R15, -0x43300000, RZ ;  /* 0xbcd000000f027810 */ /* 0x000fc80007ffe1ff */
[----:B------:R-:W-:-:S04]  /*0f30*/  FSETP.NEU.AND P0, PT, |R3|, R2, PT ;  /* 0x000000020300720b */ /* 0x000fc80003f0d200 */
[----:B------:R-:W-:Y:S02]  /*0f40*/  FSEL R16, R10, R16, !P0 ;  /* 0x000000100a107208 */ /* 0x000fe40004000000 */
[----:B------:R-:W-:Y:S01]  /*0f50*/  FSEL R17, R9, R17, !P0 ;  /* 0x0000001109117208 */ /* 0x000fe20004000000 */
[----:B------:R-:W-:Y:S06]  /*0f60*/  BRA `(.L_x_13) ;  /* 0x0000000000547947 */ /* 0x000fec0003800000 */
.L_x_12:
[----:B------:R-:W-:-:S14]  /*0f70*/  DSETP.NAN.AND P0, PT, R10, R10, PT ;  /* 0x0000000a0a00722a */ /* 0x000fdc0003f08000 */
[----:B------:R-:W-:Y:S05]  /*0f80*/  @P0 BRA `(.L_x_14) ;  /* 0x0000000000440947 */ /* 0x000fea0003800000 */
[----:B------:R-:W-:-:S14]  /*0f90*/  DSETP.NAN.AND P0, PT, R8, R8, PT ;  /* 0x000000080800722a */ /* 0x000fdc0003f08000 */
[----:B------:R-:W-:Y:S05]  /*0fa0*/  @P0 BRA `(.L_x_15) ;  /* 0x0000000000300947 */ /* 0x000fea0003800000 */
[----:B------:R-:W-:Y:S01]  /*0fb0*/  ISETP.NE.AND P0, PT, R29, R28, PT ;  /* 0x0000001c1d00720c */ /* 0x000fe20003f05270 */
[----:B------:R-:W-:Y:S02]  /*0fc0*/  IMAD.MOV.U32 R16, RZ, RZ, 0x0 ;  /* 0x00000000ff107424 */ /* 0x000fe400078e00ff */
[----:B------:R-:W-:-:S10]  /*0fd0*/  IMAD.MOV.U32 R17, RZ, RZ, -0x80000 ;  /* 0xfff80000ff117424 */ /* 0x000fd400078e00ff */
[----:B------:R-:W-:Y:S05]  /*0fe0*/  @!P0 BRA `(.L_x_13) ;  /* 0x0000000000348947 */ /* 0x000fea0003800000 */
[----:B------:R-:W-:Y:S02]  /*0ff0*/  ISETP.NE.AND P0, PT, R29, 0x7ff00000, PT ;  /* 0x7ff000001d00780c */ /* 0x000fe40003f05270 */
[----:B------:R-:W-:Y:S02]  /*1000*/  LOP3.LUT R17, R11, 0x80000000, R9, 0x48, !PT ;  /* 0x800000000b117812 */ /* 0x000fe400078e4809 */
[----:B------:R-:W-:-:S13]  /*1010*/  ISETP.EQ.OR P0, PT, R28, RZ, !P0 ;  /* 0x000000ff1c00720c */ /* 0x000fda0004702670 */
[----:B------:R-:W-:Y:S01]  /*1020*/  @P0 LOP3.LUT R2, R17, 0x7ff00000, RZ, 0xfc, !PT ;  /* 0x7ff0000011020812 */ /* 0x000fe200078efcff */
[----:B------:R-:W-:Y:S02]  /*1030*/  @!P0 IMAD.MOV.U32 R16, RZ, RZ, RZ ;  /* 0x000000ffff108224 */ /* 0x000fe400078e00ff */
[----:B------:R-:W-:Y:S02]  /*1040*/  @P0 IMAD.MOV.U32 R16, RZ, RZ, RZ ;  /* 0x000000ffff100224 */ /* 0x000fe400078e00ff */
[----:B------:R-:W-:Y:S01]  /*1050*/  @P0 IMAD.MOV.U32 R17, RZ, RZ, R2 ;  /* 0x000000ffff110224 */ /* 0x000fe200078e0002 */
[----:B------:R-:W-:Y:S06]  /*1060*/  BRA `(.L_x_13) ;  /* 0x0000000000147947 */ /* 0x000fec0003800000 */
.L_x_15:
[----:B------:R-:W-:Y:S01]  /*1070*/  LOP3.LUT R17, R9, 0x80000, RZ, 0xfc, !PT ;  /* 0x0008000009117812 */ /* 0x000fe200078efcff */
[----:B------:R-:W-:Y:S01]  /*1080*/  IMAD.MOV.U32 R16, RZ, RZ, R8 ;  /* 0x000000ffff107224 */ /* 0x000fe200078e0008 */
[----:B------:R-:W-:Y:S06]  /*1090*/  BRA `(.L_x_13) ;  /* 0x0000000000087947 */ /* 0x000fec0003800000 */
.L_x_14:
[----:B------:R-:W-:Y:S01]  /*10a0*/  LOP3.LUT R17, R11, 0x80000, RZ, 0xfc, !PT ;  /* 0x000800000b117812 */ /* 0x000fe200078efcff */
[----:B------:R-:W-:-:S07]  /*10b0*/  IMAD.MOV.U32 R16, RZ, RZ, R10 ;  /* 0x000000ffff107224 */ /* 0x000fce00078e000a */
.L_x_13:
[----:B------:R-:W-:Y:S05]  /*10c0*/  BSYNC.RECONVERGENT B1 ;  /* 0x0000000000017941 */ /* 0x000fea0003800200 */
.L_x_11:
[----:B------:R-:W-:Y:S02]  /*10d0*/  IMAD.MOV.U32 R15, RZ, RZ, 0x0 ;  /* 0x00000000ff0f7424 */ /* 0x000fe400078e00ff */
[----:B------:R-:W-:Y:S02]  /*10e0*/  IMAD.MOV.U32 R2, RZ, RZ, R16 ;  /* 0x000000ffff027224 */ /* 0x000fe400078e0010 */
[----:B------:R-:W-:Y:S01]  /*10f0*/  IMAD.MOV.U32 R3, RZ, RZ, R17 ;  /* 0x000000ffff037224 */ /* 0x000fe200078e0011 */
[----:B------:R-:W-:Y:S06]  /*1100*/  RET.REL.NODEC R14 `(_Z10dft_kernelPK7double2PS_i) ;  /* 0xffffffec0ebc7950 */ /* 0x000fec0003c3ffff */
        .type           $_Z10dft_kernelPK7double2PS_i$__internal_trig_reduction_slowpathd,@function
        .size           $_Z10dft_kernelPK7double2PS_i$__internal_trig_reduction_slowpathd,(.L_x_25 - $_Z10dft_kernelPK7double2PS_i$__internal_trig_reduction_slowpathd)
$_Z10dft_kernelPK7double2PS_i$__internal_trig_reduction_slowpathd:
[----:B------:R-:W-:Y:S01]  /*1110*/  SHF.R.U32.HI R16, RZ, 0x14, R18 ;  /* 0x00000014ff107819 */ /* 0x000fe20000011612 */
[----:B------:R-:W-:Y:S02]  /*1120*/  IMAD.MOV.U32 R30, RZ, RZ, R8 ;  /* 0x000000ffff1e7224 */ /* 0x000fe400078e0008 */
[----:B------:R-:W-:Y:S01]  /*1130*/  IMAD.MOV.U32 R31, RZ, RZ, R18 ;  /* 0x000000ffff1f7224 */ /* 0x000fe200078e0012 */
[----:B------:R-:W-:Y:S01]  /*1140*/  LOP3.LUT R9, R16, 0x7ff, RZ, 0xc0, !PT ;  /* 0x000007ff10097812 */ /* 0x000fe200078ec0ff */
[----:B------:R-:W-:-:S03]  /*1150*/  IMAD.MOV.U32 R8, RZ, RZ, RZ ;  /* 0x000000ffff087224 */ /* 0x000fc600078e00ff */
[----:B------:R-:W-:-:S13]  /*1160*/  ISETP.NE.AND P0, PT, R9, 0x7ff, PT ;  /* 0x000007ff0900780c */ /* 0x000fda0003f05270 */
[----:B------:R-:W-:Y:S05]  /*1170*/  @!P0 BRA `(.L_x_16) ;  /* 0x0000000800488947 */ /* 0x000fea0003800000 */
[----:B------:R-:W-:Y:S01]  /*1180*/  VIADD R8, R9, 0xfffffc00 ;  /* 0xfffffc0009087836 */ /* 0x000fe20000000000 */
[----:B------:R-:W-:Y:S01]  /*1190*/  BSSY.RECONVERGENT B2, `(.L_x_17) ;  /* 0x000002f000027945 */ /* 0x000fe20003800200 */
[----:B------:R-:W-:-:S03]  /*11a0*/  CS2R R12, SRZ ;  /* 0x00000000000c7805 */ /* 0x000fc6000001ff00 */
[----:B------:R-:W-:Y:S02]  /*11b0*/  SHF.R.U32.HI R19, RZ, 0x6, R8 ;  /* 0x00000006ff137819 */ /* 0x000fe40000011608 */
[----:B------:R-:W-:Y:S02]  /*11c0*/  ISETP.GE.U32.AND P0, PT, R8, 0x80, PT ;  /* 0x000000800800780c */ /* 0x000fe40003f06070 */
[C---:B------:R-:W-:Y:S02]  /*11d0*/  IADD3 R14, PT, PT, -R19.reuse, 0x13, RZ ;  /* 0x00000013130e7810 */ /* 0x040fe40007ffe1ff */
[----:B------:R-:W-:Y:S02]  /*11e0*/  IADD3 R15, PT, PT, -R19, 0xf, RZ ;  /* 0x0000000f130f7810 */ /* 0x000fe40007ffe1ff */
[----:B------:R-:W-:-:S04]  /*11f0*/  SEL R14, R14, 0x12, P0 ;  /* 0x000000120e0e7807 */ /* 0x000fc80000000000 */
[----:B------:R-:W-:-:S13]  /*1200*/  ISETP.GE.AND P0, PT, R15, R14, PT ;  /* 0x0000000e0f00720c */ /* 0x000fda0003f06270 */
[----:B------:R-:W-:Y:S05]  /*1210*/  @P0 BRA `(.L_x_18) ;  /* 0x0000000000980947 */ /* 0x000fea0003800000 */
[----:B------:R-:W0:Y:S01]  /*1220*/  LDC.64 R8, c[0x0][0x358] ;  /* 0x0000d600ff087b82 */ /* 0x000e220000000a00 */
[C---:B------:R-:W-:Y:S01]  /*1230*/  SHF.L.U64.HI R23, R30.reuse, 0xb, R31 ;  /* 0x0000000b1e177819 */ /* 0x040fe2000001021f */
[----:B------:R-:W-:Y:S01]  /*1240*/  BSSY.RECONVERGENT B3, `(.L_x_19) ;  /* 0x0000022000037945 */ /* 0x000fe20003800200 */
[----:B------:R-:W-:Y:S01]  /*1250*/  IMAD.SHL.U32 R17, R30, 0x800, RZ ;  /* 0x000008001e117824 */ /* 0x000fe200078e00ff */
[----:B------:R-:W-:Y:S01]  /*1260*/  IADD3 R21, PT, PT, RZ, -R19, -R14 ;  /* 0x80000013ff157210 */ /* 0x000fe20007ffe80e */
[----:B------:R-:W-:Y:S01]  /*1270*/  IMAD.MOV.U32 R22, RZ, RZ, RZ ;  /* 0x000000ffff167224 */ /* 0x000fe200078e00ff */
[----:B------:R-:W-:Y:S02]  /*1280*/  CS2R R12, SRZ ;  /* 0x00000000000c7805 */ /* 0x000fe4000001ff00 */
[----:B------:R-:W-:-:S07]  /*1290*/  LOP3.LUT R23, R23, 0x80000000, RZ, 0xfc, !PT ;  /* 0x8000000017177812 */ /* 0x000fce00078efcff */
.L_x_20:
[----:B------:R-:W1:Y:S01]  /*12a0*/  LDC.64 R10, c[0x4][RZ] ;  /* 0x01000000ff0a7b82 */ /* 0x000e620000000a00 */
[----:B0-----:R-:W-:Y:S02]  /*12b0*/  R2UR UR10, R8 ;  /* 0x00000000080a72ca */ /* 0x001fe400000e0000 */
[----:B------:R-:W-:Y:S01]  /*12c0*/  R2UR UR11, R9 ;  /* 0x00000000090b72ca */ /* 0x000fe200000e0000 */
[----:B-1----:R-:W-:-:S12]  /*12d0*/  IMAD.WIDE R10, R15, 0x8, R10 ;  /* 0x000000080f0a7825 */ /* 0x002fd800078e020a */
[----:B------:R-:W2:Y:S01]  /*12e0*/  LDG.E.64.CONSTANT R10, desc[UR10][R10.64] ;  /* 0x0000000a0a0a7981 */ /* 0x000ea2000c1e9b00 */
[----:B------:R-:W-:Y:S02]  /*12f0*/  VIADD R21, R21, 0x1 ;  /* 0x0000000115157836 */ /* 0x000fe40000000000 */
[----:B------:R-:W-:Y:S02]  /*1300*/  VIADD R15, R15, 0x1 ;  /* 0x000000010f0f7836 */ /* 0x000fe40000000000 */
[----:B--2---:R-:W-:-:S04]  /*1310*/  IMAD.WIDE.U32 R12, P2, R10, R17, R12 ;  /* 0x000000110a0c7225 */ /* 0x004fc8000784000c */
[----:B------:R-:W-:Y:S02]  /*1320*/  IMAD R31, R10, R23, RZ ;  /* 0x000000170a1f7224 */ /* 0x000fe400078e02ff */
[CC--:B------:R-:W-:Y:S02]  /*1330*/  IMAD R30, R11.reuse, R17.reuse, RZ ;  /* 0x000000110b1e7224 */ /* 0x0c0fe400078e02ff */
[----:B------:R-:W-:Y:S01]  /*1340*/  IMAD.HI.U32 R33, R11, R17, RZ ;  /* 0x000000110b217227 */ /* 0x000fe200078e00ff */
[----:B------:R-:W-:-:S03]  /*1350*/  IADD3 R13, P0, PT, R31, R13, RZ ;  /* 0x0000000d1f0d7210 */ /* 0x000fc60007f1e0ff */
[----:B------:R-:W-:Y:S01]  /*1360*/  IMAD R31, R22, 0x8, R1 ;  /* 0x00000008161f7824 */ /* 0x000fe200078e0201 */
[----:B------:R-:W-:Y:S01]  /*1370*/  IADD3 R13, P1, PT, R30, R13, RZ ;  /* 0x0000000d1e0d7210 */ /* 0x000fe20007f3e0ff */
[----:B------:R-:W-:-:S04]  /*1380*/  IMAD.HI.U32 R30, R10, R23, RZ ;  /* 0x000000170a1e7227 */ /* 0x000fc800078e00ff */
[----:B------:R-:W-:Y:S01]  /*1390*/  IMAD.X R10, RZ, RZ, R30, P2 ;  /* 0x000000ffff0a7224 */ /* 0x000fe200010e061e */
[----:B------:R0:W-:Y:S01]  /*13a0*/  STL.64 [R31], R12 ;  /* 0x0000000c1f007387 */ /* 0x0001e20000100a00 */
[----:B------:R-:W-:-:S03]  /*13b0*/  IMAD.HI.U32 R30, R11, R23, RZ ;  /* 0x000000170b1e7227 */ /* 0x000fc600078e00ff */
[----:B------:R-:W-:Y:S01]  /*13c0*/  IADD3.X R10, P0, PT, R33, R10, RZ, P0, !PT ;  /* 0x0000000a210a7210 */ /* 0x000fe2000071e4ff */
[----:B------:R-:W-:Y:S02]  /*13d0*/  IMAD R11, R11, R23, RZ ;  /* 0x000000170b0b7224 */ /* 0x000fe400078e02ff */
[----:B------:R-:W-:-:S03]  /*13e0*/  VIADD R22, R22, 0x1 ;  /* 0x0000000116167836 */ /* 0x000fc60000000000 */
[----:B------:R-:W-:Y:S01]  /*13f0*/  IADD3.X R11, P1, PT, R11, R10, RZ, P1, !PT ;  /* 0x0000000a0b0b7210 */ /* 0x000fe20000f3e4ff */
[----:B------:R-:W-:Y:S01]  /*1400*/  IMAD.X R10, RZ, RZ, R30, P0 ;  /* 0x000000ffff0a7224 */ /* 0x000fe200000e061e */
[----:B------:R-:W-:-:S03]  /*1410*/  ISETP.NE.AND P0, PT, R21, -0xf, PT ;  /* 0xfffffff11500780c */ /* 0x000fc60003f05270 */
[----:B------:R-:W-:Y:S02]  /*1420*/  IMAD.X R10, RZ, RZ, R10, P1 ;  /* 0x000000ffff0a7224 */ /* 0x000fe400008e060a */
[----:B0-----:R-:W-:Y:S02]  /*1430*/  IMAD.MOV.U32 R12, RZ, RZ, R11 ;  /* 0x000000ffff0c7224 */ /* 0x001fe400078e000b */
[----:B------:R-:W-:-:S06]  /*1440*/  IMAD.MOV.U32 R13, RZ, RZ, R10 ;  /* 0x000000ffff0d7224 */ /* 0x000fcc00078e000a */
[----:B------:R-:W-:Y:S05]  /*1450*/  @P0 BRA `(.L_x_20) ;  /* 0xfffffffc00900947 */ /* 0x000fea000383ffff */
[----:B------:R-:W-:Y:S05]  /*1460*/  BSYNC.RECONVERGENT B3 ;  /* 0x0000000000037941 */ /* 0x000fea0003800200 */
.L_x_19:
[----:B------:R-:W-:-:S07]  /*1470*/  IMAD.MOV.U32 R15, RZ, RZ, R14 ;  /* 0x000000ffff0f7224 */ /* 0x000fce00078e000e */
.L_x_18:
[----:B------:R-:W-:Y:S05]  /*1480*/  BSYNC.RECONVERGENT B2 ;  /* 0x0000000000027941 */ /* 0x000fea0003800200 */
.L_x_17:
[----:B------:R-:W-:Y:S01]  /*1490*/  LOP3.LUT P0, R31, R16, 0x3f, RZ, 0xc0, !PT ;  /* 0x0000003f101f7812 */ /* 0x000fe2000780c0ff */
[----:B------:R-:W-:-:S04]  /*14a0*/  IMAD.IADD R8, R19, 0x1, R15 ;  /* 0x0000000113087824 */ /* 0x000fc800078e020f */
[----:B------:R-:W-:-:S05]  /*14b0*/  IMAD.U32 R33, R8, 0x8, R1 ;  /* 0x0000000808217824 */ /* 0x000fca00078e0001 */
[----:B------:R0:W-:Y:S04]  /*14c0*/  STL.64 [R33+-0x78], R12 ;  /* 0xffff880c21007387 */ /* 0x0001e80000100a00 */
[----:B------:R-:W2:Y:S04]  /*14d0*/  @P0 LDL.64 R16, [R1+0x8] ;  /* 0x0000080001100983 */ /* 0x000ea80000100a00 */
[----:B------:R-:W3:Y:S04]  /*14e0*/  LDL.64 R10, [R1+0x10] ;  /* 0x00001000010a7983 */ /* 0x000ee80000100a00 */
[----:B------:R-:W4:Y:S01]  /*14f0*/  LDL.64 R8, [R1+0x18] ;  /* 0x0000180001087983 */ /* 0x000f220000100a00 */
[----:B------:R-:W-:Y:S01]  /*1500*/  @P0 LOP3.LUT R14, R31, 0x3f, RZ, 0x3c, !PT ;  /* 0x0000003f1f0e0812 */ /* 0x000fe200078e3cff */
[----:B------:R-:W-:Y:S01]  /*1510*/  BSSY.RECONVERGENT B2, `(.L_x_21) ;  /* 0x0000034000027945 */ /* 0x000fe20003800200 */
[----:B--2---:R-:W-:-:S02]  /*1520*/  @P0 SHF.R.U64 R15, R16, 0x1, R17 ;  /* 0x00000001100f0819 */ /* 0x004fc40000001211 */
[----:B------:R-:W-:Y:S02]  /*1530*/  @P0 SHF.R.U32.HI R17, RZ, 0x1, R17 ;  /* 0x00000001ff110819 */ /* 0x000fe40000011611 */
[CC--:B---3--:R-:W-:Y:S02]  /*1540*/  @P0 SHF.L.U32 R19, R10.reuse, R31.reuse, RZ ;  /* 0x0000001f0a130219 */ /* 0x0c8fe400000006ff */
[----:B0-----:R-:W-:Y:S02]  /*1550*/  @P0 SHF.R.U64 R12, R15, R14, R17 ;  /* 0x0000000e0f0c0219 */ /* 0x001fe40000001211 */
[--C-:B------:R-:W-:Y:S02]  /*1560*/  @P0 SHF.R.U32.HI R23, RZ, 0x1, R11.reuse ;  /* 0x00000001ff170819 */ /* 0x100fe4000001160b */
[C-C-:B------:R-:W-:Y:S02]  /*1570*/  @P0 SHF.R.U64 R21, R10.reuse, 0x1, R11.reuse ;  /* 0x000000010a150819 */ /* 0x140fe4000000120b */
[----:B------:R-:W-:-:S02]  /*1580*/  @P0 SHF.L.U64.HI R16, R10, R31, R11 ;  /* 0x0000001f0a100219 */ /* 0x000fc4000001020b */
[----:B------:R-:W-:Y:S02]  /*1590*/  @P0 SHF.R.U32.HI R13, RZ, R14, R17 ;  /* 0x0000000eff0d0219 */ /* 0x000fe40000011611 */
[----:B------:R-:W-:Y:S02]  /*15a0*/  @P0 LOP3.LUT R10, R19, R12, RZ, 0xfc, !PT ;  /* 0x0000000c130a0212 */ /* 0x000fe400078efcff */
[----:B----4-:R-:W-:Y:S02]  /*15b0*/  @P0 SHF.L.U32 R15, R8, R31, RZ ;  /* 0x0000001f080f0219 */ /* 0x010fe400000006ff */
[----:B------:R-:W-:Y:S01]  /*15c0*/  @P0 SHF.R.U64 R22, R21, R14, R23 ;  /* 0x0000000e15160219 */ /* 0x000fe20000001217 */
[----:B------:R-:W-:Y:S01]  /*15d0*/  IMAD.SHL.U32 R12, R10, 0x4, RZ ;  /* 0x000000040a0c7824 */ /* 0x000fe200078e00ff */
[----:B------:R-:W-:Y:S02]  /*15e0*/  @P0 LOP3.LUT R11, R16, R13, RZ, 0xfc, !PT ;  /* 0x0000000d100b0212 */ /* 0x000fe400078efcff */
[----:B------:R-:W-:-:S02]  /*15f0*/  @P0 SHF.L.U64.HI R31, R8, R31, R9 ;  /* 0x0000001f081f0219 */ /* 0x000fc40000010209 */
[----:B------:R-:W-:Y:S02]  /*1600*/  @P0 LOP3.LUT R8, R15, R22, RZ, 0xfc, !PT ;  /* 0x000000160f080212 */ /* 0x000fe400078efcff */
[----:B------:R-:W-:Y:S02]  /*1610*/  @P0 SHF.R.U32.HI R14, RZ, R14, R23 ;  /* 0x0000000eff0e0219 */ /* 0x000fe40000011617 */
[----:B------:R-:W-:Y:S02]  /*1620*/  SHF.L.U64.HI R16, R10, 0x2, R11 ;  /* 0x000000020a107819 */ /* 0x000fe4000001020b */
[----:B------:R-:W-:Y:S02]  /*1630*/  SHF.L.W.U32.HI R10, R11, 0x2, R8 ;  /* 0x000000020b0a7819 */ /* 0x000fe40000010e08 */
[----:B------:R-:W-:Y:S02]  /*1640*/  @P0 LOP3.LUT R9, R31, R14, RZ, 0xfc, !PT ;  /* 0x0000000e1f090212 */ /* 0x000fe400078efcff */
[----:B------:R-:W-:-:S02]  /*1650*/  IADD3 RZ, P0, PT, RZ, -R12, RZ ;  /* 0x8000000cffff7210 */ /* 0x000fc40007f1e0ff */
[----:B------:R-:W-:Y:S02]  /*1660*/  LOP3.LUT R11, RZ, R16, RZ, 0x33, !PT ;  /* 0x00000010ff0b7212 */ /* 0x000fe400078e33ff */
[----:B------:R-:W-:Y:S02]  /*1670*/  SHF.L.W.U32.HI R8, R8, 0x2, R9 ;  /* 0x0000000208087819 */ /* 0x000fe40000010e09 */
[----:B------:R-:W-:Y:S02]  /*1680*/  LOP3.LUT R14, RZ, R10, RZ, 0x33, !PT ;  /* 0x0000000aff0e7212 */ /* 0x000fe400078e33ff */
[----:B------:R-:W-:Y:S02]  /*1690*/  IADD3.X R13, P0, PT, RZ, R11, RZ, P0, !PT ;  /* 0x0000000bff0d7210 */ /* 0x000fe4000071e4ff */
[----:B------:R-:W-:Y:S02]  /*16a0*/  LOP3.LUT R11, RZ, R8, RZ, 0x33, !PT ;  /* 0x00000008ff0b7212 */ /* 0x000fe400078e33ff */
[----:B------:R-:W-:-:S02]  /*16b0*/  IADD3.X R15, P1, PT, RZ, R14, RZ, P0, !PT ;  /* 0x0000000eff0f7210 */ /* 0x000fc4000073e4ff */
[----:B------:R-:W-:-:S03]  /*16c0*/  ISETP.GT.U32.AND P2, PT, R10, -0x1, PT ;  /* 0xffffffff0a00780c */ /* 0x000fc60003f44070 */
[----:B------:R-:W-:Y:S01]  /*16d0*/  IMAD.X R11, RZ, RZ, R11, P1 ;  /* 0x000000ffff0b7224 */ /* 0x000fe200008e060b */
[----:B------:R-:W-:-:S04]  /*16e0*/  ISETP.GT.AND.EX P0, PT, R8, -0x1, PT, P2 ;  /* 0xffffffff0800780c */ /* 0x000fc80003f04320 */
[----:B------:R-:W-:Y:S02]  /*16f0*/  SEL R11, R8, R11, P0 ;  /* 0x0000000b080b7207 */ /* 0x000fe40000000000 */
[----:B------:R-:W-:Y:S02]  /*1700*/  SEL R17, R10, R15, P0 ;  /* 0x0000000f0a117207 */ /* 0x000fe40000000000 */
[----:B------:R-:W-:Y:S02]  /*1710*/  ISETP.NE.U32.AND P1, PT, R11, RZ, PT ;  /* 0x000000ff0b00720c */ /* 0x000fe40003f25070 */
[----:B------:R-:W-:Y:S02]  /*1720*/  SEL R13, R16, R13, P0 ;  /* 0x0000000d100d7207 */ /* 0x000fe40000000000 */
[----:B------:R-:W-:Y:S01]  /*1730*/  SEL R14, R17, R11, !P1 ;  /* 0x0000000b110e7207 */ /* 0x000fe20004800000 */
[----:B------:R-:W-:-:S05]  /*1740*/  @!P0 IMAD.MOV R12, RZ, RZ, -R12 ;  /* 0x000000ffff0c8224 */ /* 0x000fca00078e0a0c */
[----:B------:R-:W0:Y:S02]  /*1750*/  FLO.U32 R14, R14 ;  /* 0x0000000e000e7300 */ /* 0x000e2400000e0000 */
[C---:B0-----:R-:W-:Y:S02]  /*1760*/  IADD3 R15, PT, PT, -R14.reuse, 0x1f, RZ ;  /* 0x0000001f0e0f7810 */ /* 0x041fe40007ffe1ff */
[----:B------:R-:W-:-:S03]  /*1770*/  IADD3 R10, PT, PT, -R14, 0x3f, RZ ;  /* 0x0000003f0e0a7810 */ /* 0x000fc60007ffe1ff */
[----:B------:R-:W-:-:S05]  /*1780*/  @P1 IMAD.MOV R10, RZ, RZ, R15 ;  /* 0x000000ffff0a1224 */ /* 0x000fca00078e020f */
[----:B------:R-:W-:-:S13]  /*1790*/  ISETP.NE.AND P1, PT, R10, RZ, PT ;  /* 0x000000ff0a00720c */ /* 0x000fda0003f25270 */
[----:B------:R-:W-:Y:S05]  /*17a0*/  @!P1 BRA `(.L_x_22) ;  /* 0x0000000000289947 */ /* 0x000fea0003800000 */
[--C-:B------:R-:W-:Y:S02]  /*17b0*/  SHF.R.U64 R14, R12, 0x1, R13.reuse ;  /* 0x000000010c0e7819 */ /* 0x100fe4000000120d */
[C---:B------:R-:W-:Y:S02]  /*17c0*/  LOP3.LUT R12, R10.reuse, 0x3f, RZ, 0xc0, !PT ;  /* 0x0000003f0a0c7812 */ /* 0x040fe400078ec0ff */
[----:B------:R-:W-:Y:S02]  /*17d0*/  SHF.R.U32.HI R16, RZ, 0x1, R13 ;  /* 0x00000001ff107819 */ /* 0x000fe4000001160d */
[----:B------:R-:W-:Y:S02]  /*17e0*/  LOP3.LUT R13, R10, 0x3f, RZ, 0xc, !PT ;  /* 0x0000003f0a0d7812 */ /* 0x000fe400078e0cff */
[CC--:B------:R-:W-:Y:S02]  /*17f0*/  SHF.L.U64.HI R22, R17.reuse, R12.reuse, R11 ;  /* 0x0000000c11167219 */ /* 0x0c0fe4000001020b */
[----:B------:R-:W-:-:S02]  /*1800*/  SHF.L.U32 R12, R17, R12, RZ ;  /* 0x0000000c110c7219 */ /* 0x000fc400000006ff */
[-CC-:B------:R-:W-:Y:S02]  /*1810*/  SHF.R.U64 R11, R14, R13.reuse, R16.reuse ;  /* 0x0000000d0e0b7219 */ /* 0x180fe40000001210 */
[----:B------:R-:W-:Y:S02]  /*1820*/  SHF.R.U32.HI R13, RZ, R13, R16 ;  /* 0x0000000dff0d7219 */ /* 0x000fe40000011610 */
[----:B------:R-:W-:Y:S02]  /*1830*/  LOP3.LUT R17, R12, R11, RZ, 0xfc, !PT ;  /* 0x0000000b0c117212 */ /* 0x000fe400078efcff */
[----:B------:R-:W-:-:S07]  /*1840*/  LOP3.LUT R11, R22, R13, RZ, 0xfc, !PT ;  /* 0x0000000d160b7212 */ /* 0x000fce00078efcff */
.L_x_22:
[----:B------:R-:W-:Y:S05]  /*1850*/  BSYNC.RECONVERGENT B2 ;  /* 0x0000000000027941 */ /* 0x000fea0003800200 */
.L_x_21:
[----:B------:R-:W-:-:S04]  /*1860*/  IMAD.WIDE.U32 R14, R17, 0x2168c235, RZ ;  /* 0x2168c235110e7825 */ /* 0x000fc800078e00ff */
[----:B------:R-:W-:Y:S01]  /*1870*/  IMAD.MOV.U32 R12, RZ, RZ, R15 ;  /* 0x000000ffff0c7224 */ /* 0x000fe200078e000f */
[----:B------:R-:W-:Y:S01]  /*1880*/  IADD3 RZ, P1, PT, R14, R14, RZ ;  /* 0x0000000e0eff7210 */ /* 0x000fe20007f3e0ff */
[----:B------:R-:W-:Y:S02]  /*1890*/  IMAD.MOV.U32 R13, RZ, RZ, RZ ;  /* 0x000000ffff0d7224 */ /* 0x000fe400078e00ff */
[----:B------:R-:W-:-:S04]  /*18a0*/  IMAD.HI.U32 R15, R11, -0x36f0255e, RZ ;  /* 0xc90fdaa20b0f7827 */ /* 0x000fc800078e00ff */
[----:B------:R-:W-:-:S04]  /*18b0*/  IMAD.WIDE.U32 R12, R17, -0x36f0255e, R12 ;  /* 0xc90fdaa2110c7825 */ /* 0x000fc800078e000c */
[C---:B------:R-:W-:Y:S02]  /*18c0*/  IMAD R17, R11.reuse, -0x36f0255e, RZ ;  /* 0xc90fdaa20b117824 */ /* 0x040fe400078e02ff */
[----:B------:R-:W-:-:S04]  /*18d0*/  IMAD.WIDE.U32 R12, P2, R11, 0x2168c235, R12 ;  /* 0x2168c2350b0c7825 */ /* 0x000fc8000784000c */
[----:B------:R-:W-:Y:S01]  /*18e0*/  IMAD.X R11, RZ, RZ, R15, P2 ;  /* 0x000000ffff0b7224 */ /* 0x000fe200010e060f */
[----:B------:R-:W-:Y:S02]  /*18f0*/  IADD3 R13, P2, PT, R17, R13, RZ ;  /* 0x0000000d110d7210 */ /* 0x000fe40007f5e0ff */
[----:B------:R-:W-:Y:S02]  /*1900*/  IADD3.X RZ, P1, PT, R12, R12, RZ, P1, !PT ;  /* 0x0000000c0cff7210 */ /* 0x000fe40000f3e4ff */
[C---:B------:R-:W-:Y:S01]  /*1910*/  ISETP.GT.U32.AND P3, PT, R13.reuse, RZ, PT ;  /* 0x000000ff0d00720c */ /* 0x040fe20003f64070 */
[----:B------:R-:W-:Y:S01]  /*1920*/  IMAD.X R11, RZ, RZ, R11, P2 ;  /* 0x000000ffff0b7224 */ /* 0x000fe200010e060b */
[----:B------:R-:W-:-:S04]  /*1930*/  IADD3.X R12, P2, PT, R13, R13, RZ, P1, !PT ;  /* 0x0000000d0d0c7210 */ /* 0x000fc80000f5e4ff */
[C---:B------:R-:W-:Y:S01]  /*1940*/  ISETP.GT.AND.EX P1, PT, R11.reuse, RZ, PT, P3 ;  /* 0x000000ff0b00720c */ /* 0x040fe20003f24330 */
[----:B------:R-:W-:-:S03]  /*1950*/  IMAD.X R14, R11, 0x1, R11, P2 ;  /* 0x000000010b0e7824 */ /* 0x000fc600010e060b */
[----:B------:R-:W-:Y:S02]  /*1960*/  SEL R12, R12, R13, P1 ;  /* 0x0000000d0c0c7207 */ /* 0x000fe40000800000 */
[----:B------:R-:W-:Y:S02]  /*1970*/  SEL R13, R14, R11, P1 ;  /* 0x0000000b0e0d7207 */ /* 0x000fe40000800000 */
[----:B------:R-:W-:Y:S02]  /*1980*/  IADD3 R12, P2, PT, R12, 0x1, RZ ;  /* 0x000000010c0c7810 */ /* 0x000fe40007f5e0ff */
[----:B------:R-:W-:Y:S02]  /*1990*/  SEL R15, RZ, 0xffffffff, !P1 ;  /* 0xffffffffff0f7807 */ /* 0x000fe40004800000 */
[----:B------:R-:W-:Y:S01]  /*19a0*/  LOP3.LUT P1, R11, R18, 0x80000000, RZ, 0xc0, !PT ;  /* 0x80000000120b7812 */ /* 0x000fe2000782c0ff */
[----:B------:R-:W-:Y:S02]  /*19b0*/  IMAD.X R13, RZ, RZ, R13, P2 ;  /* 0x000000ffff0d7224 */ /* 0x000fe400010e060d */
[----:B------:R-:W-:Y:S01]  /*19c0*/  IMAD.IADD R10, R15, 0x1, -R10 ;  /* 0x000000010f0a7824 */ /* 0x000fe200078e0a0a */
[----:B------:R-:W-:-:S02]  /*19d0*/  SHF.R.U32.HI R15, RZ, 0x1e, R9 ;  /* 0x0000001eff0f7819 */ /* 0x000fc40000011609 */
[----:B------:R-:W-:Y:S01]  /*19e0*/  SHF.R.U64 R12, R12, 0xa, R13 ;  /* 0x0000000a0c0c7819 */ /* 0x000fe2000000120d */
[----:B------:R-:W-:Y:S01]  /*19f0*/  IMAD.SHL.U32 R10, R10, 0x100000, RZ ;  /* 0x001000000a0a7824 */ /* 0x000fe200078e00ff */
[----:B------:R-:W-:Y:S02]  /*1a00*/  LEA.HI R8, R8, R15, RZ, 0x1 ;  /* 0x0000000f08087211 */ /* 0x000fe400078f08ff */
[----:B------:R-:W-:Y:S02]  /*1a10*/  IADD3 R12, P2, PT, R12, 0x1, RZ ;  /* 0x000000010c0c7810 */ /* 0x000fe40007f5e0ff */
[----:B------:R-:W-:Y:S01]  /*1a20*/  @!P0 LOP3.LUT R11, R11, 0x80000000, RZ, 0x3c, !PT ;  /* 0x800000000b0b8812 */ /* 0x000fe200078e3cff */
[----:B------:R-:W-:Y:S01]  /*1a30*/  @P1 IMAD.MOV R8, RZ, RZ, -R8 ;  /* 0x000000ffff081224 */ /* 0x000fe200078e0a08 */
[----:B------:R-:W-:-:S04]  /*1a40*/  LEA.HI.X R13, R13, RZ, RZ, 0x16, P2 ;  /* 0x000000ff0d0d7211 */ /* 0x000fc800010fb4ff */
[--C-:B------:R-:W-:Y:S02]  /*1a50*/  SHF.R.U64 R12, R12, 0x1, R13.reuse ;  /* 0x000000010c0c7819 */ /* 0x100fe4000000120d */
[----:B------:R-:W-:Y:S02]  /*1a60*/  SHF.R.U32.HI R9, RZ, 0x1, R13 ;  /* 0x00000001ff097819 */ /* 0x000fe4000001160d */
[----:B------:R-:W-:-:S04]  /*1a70*/  IADD3 R30, P2, P3, RZ, RZ, R12 ;  /* 0x000000ffff1e7210 */ /* 0x000fc80007b5e00c */
[----:B------:R-:W-:-:S04]  /*1a80*/  IADD3.X R10, PT, PT, R10, 0x3fe00000, R9, P2, P3 ;  /* 0x3fe000000a0a7810 */ /* 0x000fc800017e6409 */
[----:B------:R-:W-:-:S07]  /*1a90*/  LOP3.LUT R31, R10, R11, RZ, 0xfc, !PT ;  /* 0x0000000b0a1f7212 */ /* 0x000fce00078efcff */
.L_x_16:
[----:B------:R-:W-:-:S04]  /*1aa0*/  IMAD.MOV.U32 R21, RZ, RZ, 0x0 ;  /* 0x00000000ff157424 */ /* 0x000fc800078e00ff */
[----:B------:R-:W-:Y:S05]  /*1ab0*/  RET.REL.NODEC R20 `(_Z10dft_kernelPK7double2PS_i) ;  /* 0xffffffe414507950 */ /* 0x000fea0003c3ffff */
.L_x_23:
[----:B------:R-:W-:-:S00]  /*1ac0*/  BRA `(.L_x_23) ;  /* 0xfffffffc00fc7947 */ /* 0x000fc0000383ffff */
[----:B------:R-:W-:-:S00]  /*1ad0*/  NOP ;  /* 0x0000000000007918 */ /* 0x000fc00000000000 */
        /* <DEDUP_REMOVED lines=10> */
.L_x_25:


//--------------------- .nv.global.init           --------------------------
	.section	.nv.global.init,"aw",@progbits
	.align	16
.nv.global.init:
	.type		__cudart_sin_cos_coeffs,@object
	.size		__cudart_sin_cos_coeffs,(__cudart_i2opi_d - __cudart_sin_cos_coeffs)
__cudart_sin_cos_coeffs:
        /*0000*/ 	.byte	0x46, 0xd2, 0xb0, 0x2c, 0xf1, 0xe5, 0x5a, 0xbe, 0x92, 0xe3, 0xac, 0x69, 0xe3, 0x1d, 0xc7, 0x3e
        /*0010*/ 	.byte	0xa1, 0x62, 0xdb, 0x19, 0xa0, 0x01, 0x2a, 0xbf, 0x18, 0x08, 0x11, 0x11, 0x11, 0x11, 0x81, 0x3f
        /*0020*/ 	.byte	0x54, 0x55, 0x55, 0x55, 0x55, 0x55, 0xc5, 0xbf, 0x00, 0x00, 0x00, 0x00, 0x00, 0x00, 0x00, 0x00
        /*0030*/ 	.byte	0x00, 0x00, 0x00, 0x00, 0x00, 0x00, 0x00, 0x00, 0x64, 0x81, 0xfd, 0x20, 0x83, 0xff, 0xa8, 0xbd
        /*0040*/ 	.byte	0x28, 0x85, 0xef, 0xc1, 0xa7, 0xee, 0x21, 0x3e, 0xd9, 0xe6, 0x06, 0x8e, 0x4f, 0x7e, 0x92, 0xbe
        /*0050*/ 	.byte	0xe9, 0xbc, 0xdd, 0x19, 0xa0, 0x01, 0xfa, 0x3e, 0x47, 0x5d, 0xc1, 0x16, 0x6c, 0xc1, 0x56, 0xbf
        /*0060*/ 	.byte	0x51, 0x55, 0x55, 0x55, 0x55, 0x55, 0xa5, 0x3f, 0x00, 0x00, 0x00, 0x00, 0x00, 0x00, 0xe0, 0xbf
        /*0070*/ 	.byte	0x00, 0x00, 0x00, 0x00, 0x00, 0x00, 0xf0, 0x3f, 0x00, 0x00, 0x00, 0x00, 0x00, 0x00, 0x00, 0x00
	.type		__cudart_i2opi_d,@object
	.size		__cudart_i2opi_d,(.L_1 - __cudart_i2opi_d)
__cudart_i2opi_d:
        /* <DEDUP_REMOVED lines=9> */
.L_1:


//--------------------- .nv.shared.reserved.0     --------------------------
	.section	.nv.shared.reserved.0,"aw",@nobits
	.weak		__nv_reservedSMEM_offset_0_alias
	.size		__nv_reservedSMEM_offset_0_alias, 0, 64
	.other		__nv_reservedSMEM_offset_0_alias,@"STO_CUDA_RESERVED_SHARED STV_DEFAULT"
__nv_reservedSMEM_offset_0_alias:
	.zero		0
	.zero		64


//--------------------- .nv.constant0._Z10dft_kernelPK7double2PS_i --------------------------
	.section	.nv.constant0._Z10dft_kernelPK7double2PS_i,"a",@progbits
	.sectionflags	@""
	.align	4
.nv.constant0._Z10dft_kernelPK7double2PS_i:
	.zero		916


//--------------------- SYMBOLS --------------------------

	.type		.nv.reservedSmem.offset0,@object
	.size		.nv.reservedSmem.offset0,0x4
